// auto-generated by cutlass_sweep.gemm — config: {"arch": "sm_90", "cluster_m": 2, "cluster_n": 1, "dtype": "fp16", "stages": 5, "tile_k": 128, "tile_m": 64, "tile_n": 256}
#include "cutlass/cutlass.h"
#include "cutlass/gemm/collective/collective_builder.hpp"
#include "cutlass/gemm/device/gemm_universal_adapter.h"
#include "cutlass/gemm/kernel/gemm_universal.hpp"
#include "cutlass/epilogue/collective/collective_builder.hpp"

using ElemA = cutlass::half_t;
using ElemB = cutlass::half_t;
using ElemCD = cutlass::half_t;
using Acc  = float;
using TileShape    = cute::Shape<cute::_64, cute::_256, cute::_128>;
using ClusterShape = cute::Shape<cute::_2, cute::_1, cute::_1>;

using CollectiveEpilogue = typename cutlass::epilogue::collective::CollectiveBuilder<
    cutlass::arch::Sm90, cutlass::arch::OpClassTensorOp,
    TileShape, ClusterShape,
    cutlass::epilogue::collective::EpilogueTileAuto,
    Acc, Acc,
    ElemCD, cutlass::layout::RowMajor, 128 / cutlass::sizeof_bits<ElemCD>::value,
    ElemCD, cutlass::layout::RowMajor, 128 / cutlass::sizeof_bits<ElemCD>::value,
    cutlass::epilogue::collective::EpilogueScheduleAuto
  >::CollectiveOp;

using CollectiveMainloop = typename cutlass::gemm::collective::CollectiveBuilder<
    cutlass::arch::Sm90, cutlass::arch::OpClassTensorOp,
    ElemA, cutlass::layout::RowMajor, 128 / cutlass::sizeof_bits<ElemA>::value,
    ElemB, cutlass::layout::ColumnMajor, 128 / cutlass::sizeof_bits<ElemB>::value,
    Acc,
    TileShape, ClusterShape,
    cutlass::gemm::collective::StageCount<5>,
    cutlass::gemm::collective::KernelScheduleAuto
  >::CollectiveOp;

using GemmKernel = cutlass::gemm::kernel::GemmUniversal<
    cute::Shape<int,int,int,int>,
    CollectiveMainloop,
    CollectiveEpilogue
>;
using Gemm = cutlass::gemm::device::GemmUniversalAdapter<GemmKernel>;

// Force the device kernel symbol into the cubin without needing a host main.
auto* _anchor = &cutlass::device_kernel<GemmKernel>;


// ===== COMPILED SASS (sm_90a) =====

	.target	sm_90a

	.elftype	@"ET_EXEC"


//--------------------- .note.nv.tkinfo           --------------------------
	.section	.note.nv.tkinfo,"",@"SHT_NOTE"
	.sectionflags	@"SHF_NOTE_NV_TKINFO"
	.tkinfo
        /*0018*/ 	.word	0x00000002
        /*0030*/ 	.string	""
        /*0030*/ 	.string	"ptxas"
        /*0030*/ 	.string	"Cuda compilation tools, release 13.0, V13.0.88"
        /*0030*/ 	.string	"Build cuda_13.0.r13.0/compiler.36424714_0"
        /*0030*/ 	.string	"-arch sm_90a -m 64 "



//--------------------- .note.nv.cuinfo           --------------------------
	.section	.note.nv.cuinfo,"",@"SHT_NOTE"
	.sectionflags	@"SHF_NOTE_NV_CUINFO"
        /*0018*/ 	.short	0x0002
        /*001a*/ 	.short	0x005a
        /*001c*/ 	.short	0x0082
	.zero		2


//--------------------- .nv.info                  --------------------------
	.section	.nv.info,"",@"SHT_CUDA_INFO"
	.align	4


	//----- nvinfo : EIATTR_REGCOUNT
	.align		4
        /*0000*/ 	.byte	0x04, 0x2f
        /*0002*/ 	.short	(.L_15 - .L_14)
	.align		4
.L_14:
        /*0004*/ 	.word	index@(_ZN7cutlass13device_kernelINS_4gemm6kernel13GemmUniversalIN4cute5tupleIJiiiiEEENS1_10collective13CollectiveMmaINS1_34MainloopSm90TmaGmmaWarpSpecializedILi5ENS5_IJNS4_1CILi2EEENSA_ILi1EEESC_EEENS1_32KernelTmaWarpSpecializedPingpongEEENS5_IJNSA_ILi64EEENSA_ILi256EEENSA_ILi128EEEEEENS_6half_tENS5_IJlSC_lEEESK_SL_NS4_8TiledMMAINS4_8MMA_AtomIJNS4_4SM904GMMA26MMA_64x256x16_F32F16F16_SSILNSP_5MajorE0ELSR_0ELNSP_7ScaleInE1ELSS_1EEEEEENS4_6LayoutINS5_IJSC_SC_SC_EEENS5_IJNSA_ILi0EEESX_SX_EEEEENS5_IJNS4_10UnderscoreES10_S10_EEEEENS4_13SM90_TMA_LOADENS4_14ComposedLayoutINS4_7SwizzleILi3ELi4ELi3EEENS4_18smem_ptr_flag_bitsILi16EEENSV_INS5_IJNSA_ILi8EEESG_EEENS5_IJSG_SC_EEEEEEEvNS4_8identityENS4_23SM90_TMA_LOAD_MULTICASTES1D_vS1E_EENS_8epilogue10collective6detail29Sm90TmaWarpSpecializedAdapterINS1I_15DefaultEpilogueISK_SL_SL_NS1H_6thread17LinearCombinationISK_Li1EffLNS1M_9ScaleType4KindE0ELNS_15FloatRoundStyleE2ESK_EENS1_15EpilogueDefaultEEEEEvvEEEEvNT_6ParamsE)
        /*0008*/ 	.word	0x000000a8


	//----- nvinfo : EIATTR_FRAME_SIZE
	.align		4
.L_15:
        /*000c*/ 	.byte	0x04, 0x11
        /*000e*/ 	.short	(.L_17 - .L_16)
	.align		4
.L_16:
        /*0010*/ 	.word	index@(_ZN7cutlass13device_kernelINS_4gemm6kernel13GemmUniversalIN4cute5tupleIJiiiiEEENS1_10collective13CollectiveMmaINS1_34MainloopSm90TmaGmmaWarpSpecializedILi5ENS5_IJNS4_1CILi2EEENSA_ILi1EEESC_EEENS1_32KernelTmaWarpSpecializedPingpongEEENS5_IJNSA_ILi64EEENSA_ILi256EEENSA_ILi128EEEEEENS_6half_tENS5_IJlSC_lEEESK_SL_NS4_8TiledMMAINS4_8MMA_AtomIJNS4_4SM904GMMA26MMA_64x256x16_F32F16F16_SSILNSP_5MajorE0ELSR_0ELNSP_7ScaleInE1ELSS_1EEEEEENS4_6LayoutINS5_IJSC_SC_SC_EEENS5_IJNSA_ILi0EEESX_SX_EEEEENS5_IJNS4_10UnderscoreES10_S10_EEEEENS4_13SM90_TMA_LOADENS4_14ComposedLayoutINS4_7SwizzleILi3ELi4ELi3EEENS4_18smem_ptr_flag_bitsILi16EEENSV_INS5_IJNSA_ILi8EEESG_EEENS5_IJSG_SC_EEEEEEEvNS4_8identityENS4_23SM90_TMA_LOAD_MULTICASTES1D_vS1E_EENS_8epilogue10collective6detail29Sm90TmaWarpSpecializedAdapterINS1I_15DefaultEpilogueISK_SL_SL_NS1H_6thread17LinearCombinationISK_Li1EffLNS1M_9ScaleType4KindE0ELNS_15FloatRoundStyleE2ESK_EENS1_15EpilogueDefaultEEEEEvvEEEEvNT_6ParamsE)
        /*0014*/ 	.word	0x00000008


	//----- nvinfo : EIATTR_MIN_STACK_SIZE
	.align		4
.L_17:
        /*0018*/ 	.byte	0x04, 0x12
        /*001a*/ 	.short	(.L_19 - .L_18)
	.align		4
.L_18:
        /*001c*/ 	.word	index@(_ZN7cutlass13device_kernelINS_4gemm6kernel13GemmUniversalIN4cute5tupleIJiiiiEEENS1_10collective13CollectiveMmaINS1_34MainloopSm90TmaGmmaWarpSpecializedILi5ENS5_IJNS4_1CILi2EEENSA_ILi1EEESC_EEENS1_32KernelTmaWarpSpecializedPingpongEEENS5_IJNSA_ILi64EEENSA_ILi256EEENSA_ILi128EEEEEENS_6half_tENS5_IJlSC_lEEESK_SL_NS4_8TiledMMAINS4_8MMA_AtomIJNS4_4SM904GMMA26MMA_64x256x16_F32F16F16_SSILNSP_5MajorE0ELSR_0ELNSP_7ScaleInE1ELSS_1EEEEEENS4_6LayoutINS5_IJSC_SC_SC_EEENS5_IJNSA_ILi0EEESX_SX_EEEEENS5_IJNS4_10UnderscoreES10_S10_EEEEENS4_13SM90_TMA_LOADENS4_14ComposedLayoutINS4_7SwizzleILi3ELi4ELi3EEENS4_18smem_ptr_flag_bitsILi16EEENSV_INS5_IJNSA_ILi8EEESG_EEENS5_IJSG_SC_EEEEEEEvNS4_8identityENS4_23SM90_TMA_LOAD_MULTICASTES1D_vS1E_EENS_8epilogue10collective6detail29Sm90TmaWarpSpecializedAdapterINS1I_15DefaultEpilogueISK_SL_SL_NS1H_6thread17LinearCombinationISK_Li1EffLNS1M_9ScaleType4KindE0ELNS_15FloatRoundStyleE2ESK_EENS1_15EpilogueDefaultEEEEEvvEEEEvNT_6ParamsE)
        /*0020*/ 	.word	0x00000008
.L_19:


//--------------------- .nv.compat                --------------------------
	.section	.nv.compat,"",@"SHT_CUDA_COMPAT_INFO"
	.align	4
        /*0000*/ 	.byte	0x02, 0x09, 0x01, 0x00, 0x02, 0x02, 0x04, 0x00, 0x02, 0x05, 0x05, 0x00, 0x03, 0x07, 0x01, 0x01
        /*0010*/ 	.byte	0x02, 0x03, 0x01, 0x00, 0x02, 0x06, 0x01, 0x00, 0x04, 0x0b, 0x08, 0x00, 0x00, 0x00, 0x00, 0x00
        /*0020*/ 	.byte	0x00, 0x00, 0x00, 0x00


//--------------------- .nv.info._ZN7cutlass13device_kernelINS_4gemm6kernel13GemmUniversalIN4cute5tupleIJiiiiEEENS1_10collective13CollectiveMmaINS1_34MainloopSm90TmaGmmaWarpSpecializedILi5ENS5_IJNS4_1CILi2EEENSA_ILi1EEESC_EEENS1_32KernelTmaWarpSpecializedPingpongEEENS5_IJNSA_ILi64EEENSA_ILi256EEENSA_ILi128EEEEEENS_6half_tENS5_IJlSC_lEEESK_SL_NS4_8TiledMMAINS4_8MMA_AtomIJNS4_4SM904GMMA26MMA_64x256x16_F32F16F16_SSILNSP_5MajorE0ELSR_0ELNSP_7ScaleInE1ELSS_1EEEEEENS4_6LayoutINS5_IJSC_SC_SC_EEENS5_IJNSA_ILi0EEESX_SX_EEEEENS5_IJNS4_10UnderscoreES10_S10_EEEEENS4_13SM90_TMA_LOADENS4_14ComposedLayoutINS4_7SwizzleILi3ELi4ELi3EEENS4_18smem_ptr_flag_bitsILi16EEENSV_INS5_IJNSA_ILi8EEESG_EEENS5_IJSG_SC_EEEEEEEvNS4_8identityENS4_23SM90_TMA_LOAD_MULTICASTES1D_vS1E_EENS_8epilogue10collective6detail29Sm90TmaWarpSpecializedAdapterINS1I_15DefaultEpilogueISK_SL_SL_NS1H_6thread17LinearCombinationISK_Li1EffLNS1M_9ScaleType4KindE0ELNS_15FloatRoundStyleE2ESK_EENS1_15EpilogueDefaultEEEEEvvEEEEvNT_6ParamsE --------------------------
	.section	.nv.info._ZN7cutlass13device_kernelINS_4gemm6kernel13GemmUniversalIN4cute5tupleIJiiiiEEENS1_10collective13CollectiveMmaINS1_34MainloopSm90TmaGmmaWarpSpecializedILi5ENS5_IJNS4_1CILi2EEENSA_ILi1EEESC_EEENS1_32KernelTmaWarpSpecializedPingpongEEENS5_IJNSA_ILi64EEENSA_ILi256EEENSA_ILi128EEEEEENS_6half_tENS5_IJlSC_lEEESK_SL_NS4_8TiledMMAINS4_8MMA_AtomIJNS4_4SM904GMMA26MMA_64x256x16_F32F16F16_SSILNSP_5MajorE0ELSR_0ELNSP_7ScaleInE1ELSS_1EEEEEENS4_6LayoutINS5_IJSC_SC_SC_EEENS5_IJNSA_ILi0EEESX_SX_EEEEENS5_IJNS4_10UnderscoreES10_S10_EEEEENS4_13SM90_TMA_LOADENS4_14ComposedLayoutINS4_7SwizzleILi3ELi4ELi3EEENS4_18smem_ptr_flag_bitsILi16EEENSV_INS5_IJNSA_ILi8EEESG_EEENS5_IJSG_SC_EEEEEEEvNS4_8identityENS4_23SM90_TMA_LOAD_MULTICASTES1D_vS1E_EENS_8epilogue10collective6detail29Sm90TmaWarpSpecializedAdapterINS1I_15DefaultEpilogueISK_SL_SL_NS1H_6thread17LinearCombinationISK_Li1EffLNS1M_9ScaleType4KindE0ELNS_15FloatRoundStyleE2ESK_EENS1_15EpilogueDefaultEEEEEvvEEEEvNT_6ParamsE,"",@"SHT_CUDA_INFO"
	.sectionflags	@""
	.align	4


	//----- nvinfo : EIATTR_CUDA_API_VERSION
	.align		4
        /*0000*/ 	.byte	0x04, 0x37
        /*0002*/ 	.short	(.L_21 - .L_20)
.L_20:
        /*0004*/ 	.word	0x00000082


	//----- nvinfo : EIATTR_KPARAM_INFO
	.align		4
.L_21:
        /*0008*/ 	.byte	0x04, 0x17
        /*000a*/ 	.short	(.L_23 - .L_22)
.L_22:
        /*000c*/ 	.word	0x00000000
        /*0010*/ 	.short	0x0000
        /*0012*/ 	.short	0x0070
        /*0014*/ 	.byte	0x00, 0xf0, 0x01, 0x10


	//----- nvinfo : EIATTR_SPARSE_MMA_MASK
	.align		4
.L_23:
        /*0018*/ 	.byte	0x03, 0x50
        /*001a*/ 	.short	0x0000


	//----- nvinfo : EIATTR_MAXREG_COUNT
	.align		4
        /*001c*/ 	.byte	0x03, 0x1b
        /*001e*/ 	.short	0x00a8


	//----- nvinfo : EIATTR_NUM_BARRIERS
	.align		4
        /*0020*/ 	.byte	0x02, 0x4c
        /*0022*/ 	.byte	0x01
	.zero		1


	//----- nvinfo : EIATTR_EXTERNS
	.align		4
        /*0024*/ 	.byte	0x04, 0x0f
        /*0026*/ 	.short	(.L_25 - .L_24)


	//   ....[0]....
	.align		4
.L_24:
        /*0028*/ 	.word	index@(__assertfail)


	//----- nvinfo : EIATTR_ANNOTATIONS
	.align		4
.L_25:
        /*002c*/ 	.byte	0x04, 0x55
        /*002e*/ 	.short	(.L_27 - .L_26)


	//   ....[0]....
.L_26:
        /*0030*/ 	.word	0x00000001
        /*0034*/ 	.byte	0xd0, 0x0d, 0x00, 0x00, 0x01, 0x00, 0x00, 0x00, 0x70, 0xa3, 0x00, 0x00, 0x01, 0x00, 0x00, 0x00
        /*0044*/ 	.byte	0xb0, 0xb0, 0x00, 0x00


	//----- nvinfo : EIATTR_MERCURY_ISA_VERSION
	.align		4
.L_27:
        /*0048*/ 	.byte	0x03, 0x5f
        /*004a*/ 	.short	0x0101


	//----- nvinfo : EIATTR_INT_WARP_WIDE_INSTR_OFFSETS
	.align		4
        /*004c*/ 	.byte	0x04, 0x31
        /*004e*/ 	.short	(.L_29 - .L_28)


	//   ....[0]....
.L_28:
        /*0050*/ 	.word	0x00000550


	//   ....[1]....
        /*0054*/ 	.word	0x00000580


	//   ....[2]....
        /*0058*/ 	.word	0x000005c0


	//   ....[3]....
        /*005c*/ 	.word	0x000006f0


	//   ....[4]....
        /*0060*/ 	.word	0x00000700


	//   ....[5]....
        /*0064*/ 	.word	0x00000710


	//   ....[6]....
        /*0068*/ 	.word	0x000007b0


	//   ....[7]....
        /*006c*/ 	.word	0x000007f0


	//   ....[8]....
        /*0070*/ 	.word	0x000024a0


	//----- nvinfo : EIATTR_COOP_GROUP_MASK_REGIDS
	.align		4
.L_29:
        /*0074*/ 	.byte	0x04, 0x29
        /*0076*/ 	.short	(.L_31 - .L_30)


	//   ....[0]....
.L_30:
        /*0078*/ 	.word	0xffffffff


	//   ....[1]....
        /*007c*/ 	.word	0xffffffff


	//   ....[2]....
        /*0080*/ 	.word	0xffffffff


	//   ....[3]....
        /*0084*/ 	.word	0xffffffff


	//   ....[4]....
        /*0088*/ 	.word	0xffffffff


	//   ....[5]....
        /*008c*/ 	.word	0xffffffff


	//   ....[6]....
        /*0090*/ 	.word	0xffffffff


	//----- nvinfo : EIATTR_COOP_GROUP_INSTR_OFFSETS
	.align		4
.L_31:
        /*0094*/ 	.byte	0x04, 0x28
        /*0096*/ 	.short	(.L_33 - .L_32)


	//   ....[0]....
.L_32:
        /*0098*/ 	.word	0x00000070


	//   ....[1]....
        /*009c*/ 	.word	0x00000080


	//   ....[2]....
        /*00a0*/ 	.word	0x00000140


	//   ....[3]....
        /*00a4*/ 	.word	0x00000310


	//   ....[4]....
        /*00a8*/ 	.word	0x00000350


	//   ....[5]....
        /*00ac*/ 	.word	0x00000730


	//   ....[6]....
        /*00b0*/ 	.word	0x00000970


	//----- nvinfo : EIATTR_REG_RECONFIG
	.align		4
.L_33:
        /*00b4*/ 	.byte	0x01, 0x54
	.zero		2


	//----- nvinfo : EIATTR_SYSCALL_OFFSETS
	.align		4
        /*00b8*/ 	.byte	0x04, 0x46
        /*00ba*/ 	.short	(.L_35 - .L_34)


	//   ....[0]....
.L_34:
        /*00bc*/ 	.word	0x00001800


	//----- nvinfo : EIATTR_MBARRIER_INSTR_OFFSETS
	.align		4
.L_35:
        /*00c0*/ 	.byte	0x04, 0x39
        /*00c2*/ 	.short	(.L_37 - .L_36)


	//   ....[0]....
.L_36:
        /*00c4*/ 	.word	0x00000260
        /*00c8*/ 	.word	0x000000ff
        /*00cc*/ 	.word	0x00000000
        /*00d0*/ 	.short	0x0100
        /*00d2*/ 	.byte	0x08
	.zero		1


	//   ....[1]....
        /*00d4*/ 	.word	0x00000270
        /*00d8*/ 	.word	0x000000ff
        /*00dc*/ 	.word	0x00000028
        /*00e0*/ 	.short	0x0100
        /*00e2*/ 	.byte	0x08
	.zero		1


	//   ....[2]....
        /*00e4*/ 	.word	0x00000280
        /*00e8*/ 	.word	0x000000ff
        /*00ec*/ 	.word	0x00000008
        /*00f0*/ 	.short	0x0100
        /*00f2*/ 	.byte	0x08
	.zero		1


	//   ....[3]....
        /*00f4*/ 	.word	0x00000290
        /*00f8*/ 	.word	0x000000ff
        /*00fc*/ 	.word	0x00000030
        /*0100*/ 	.short	0x0100
        /*0102*/ 	.byte	0x08
	.zero		1


	//   ....[4]....
        /*0104*/ 	.word	0x000002a0
        /*0108*/ 	.word	0x000000ff
        /*010c*/ 	.word	0x00000010
        /*0110*/ 	.short	0x0100
        /*0112*/ 	.byte	0x08
	.zero		1


	//   ....[5]....
        /*0114*/ 	.word	0x000002b0
        /*0118*/ 	.word	0x000000ff
        /*011c*/ 	.word	0x00000038
        /*0120*/ 	.short	0x0100
        /*0122*/ 	.byte	0x08
	.zero		1


	//   ....[6]....
        /*0124*/ 	.word	0x000002c0
        /*0128*/ 	.word	0x000000ff
        /*012c*/ 	.word	0x00000018
        /*0130*/ 	.short	0x0100
        /*0132*/ 	.byte	0x08
	.zero		1


	//   ....[7]....
        /*0134*/ 	.word	0x000002d0
        /*0138*/ 	.word	0x000000ff
        /*013c*/ 	.word	0x00000040
        /*0140*/ 	.short	0x0100
        /*0142*/ 	.byte	0x08
	.zero		1


	//   ....[8]....
        /*0144*/ 	.word	0x000002e0
        /*0148*/ 	.word	0x000000ff
        /*014c*/ 	.word	0x00000020
        /*0150*/ 	.short	0x0100
        /*0152*/ 	.byte	0x08
	.zero		1


	//   ....[9]....
        /*0154*/ 	.word	0x000002f0
        /*0158*/ 	.word	0x000000ff
        /*015c*/ 	.word	0x00000048
        /*0160*/ 	.short	0x0100
        /*0162*/ 	.byte	0x08
	.zero		1


	//   ....[10]....
        /*0164*/ 	.word	0x00000820
        /*0168*/ 	.word	0x000000ff
        /*016c*/ 	.word	0x00000080
        /*0170*/ 	.short	0x0100
        /*0172*/ 	.byte	0x08
	.zero		1


	//   ....[11]....
        /*0174*/ 	.word	0x000008b0
        /*0178*/ 	.word	0x000000ff
        /*017c*/ 	.word	0x00000088
        /*0180*/ 	.short	0x0100
        /*0182*/ 	.byte	0x08
	.zero		1


	//   ....[12]....
        /*0184*/ 	.word	0x000008f0
        /*0188*/ 	.word	0x000000ff
        /*018c*/ 	.word	0x00000060
        /*0190*/ 	.short	0x0100
        /*0192*/ 	.byte	0x09
	.zero		1


	//   ....[13]....
        /*0194*/ 	.word	0x00000900
        /*0198*/ 	.word	0x000000ff
        /*019c*/ 	.word	0x00000068
        /*01a0*/ 	.short	0x0100
        /*01a2*/ 	.byte	0x09
	.zero		1


	//   ....[14]....
        /*01a4*/ 	.word	0x00000910
        /*01a8*/ 	.word	0x000000ff
        /*01ac*/ 	.word	0x00000070
        /*01b0*/ 	.short	0x0100
        /*01b2*/ 	.byte	0x09
	.zero		1


	//   ....[15]....
        /*01b4*/ 	.word	0x00000920
        /*01b8*/ 	.word	0x000000ff
        /*01bc*/ 	.word	0x00000078
        /*01c0*/ 	.short	0x0100
        /*01c2*/ 	.byte	0x09
	.zero		1


	//   ....[16]....
        /*01c4*/ 	.word	0x000016e0
        /*01c8*/ 	.word	0x0000009f
        /*01cc*/ 	.word	0x00000000
        /*01d0*/ 	.short	0x010a
        /*01d2*/ 	.byte	0x2a
	.zero		1


	//   ....[17]....
        /*01d4*/ 	.word	0x00001880
        /*01d8*/ 	.word	0x00000003
        /*01dc*/ 	.word	0x00000000
        /*01e0*/ 	.short	0x010a
        /*01e2*/ 	.byte	0x3f
	.zero		1


	//   ....[18]....
        /*01e4*/ 	.word	0x000018e0
        /*01e8*/ 	.word	0x00000003
        /*01ec*/ 	.word	0x00000000
        /*01f0*/ 	.short	0x010a
        /*01f2*/ 	.byte	0x3f
	.zero		1


	//   ....[19]....
        /*01f4*/ 	.word	0x00001e70
        /*01f8*/ 	.word	0x000000ff
        /*01fc*/ 	.word	0x00000000
        /*0200*/ 	.short	0x010a
        /*0202*/ 	.byte	0x07
	.zero		1


	//   ....[20]....
        /*0204*/ 	.word	0x00001eb0
        /*0208*/ 	.word	0x000000ff
        /*020c*/ 	.word	0x00000000
        /*0210*/ 	.short	0x010a
        /*0212*/ 	.byte	0x07
	.zero		1


	//   ....[21]....
        /*0214*/ 	.word	0x00002340
        /*0218*/ 	.word	0x00000005
        /*021c*/ 	.word	0x00000000
        /*0220*/ 	.short	0x0101
        /*0222*/ 	.byte	0x3f
	.zero		1


	//   ....[22]....
        /*0224*/ 	.word	0x00002440
        /*0228*/ 	.word	0x000000a0
        /*022c*/ 	.word	0x00000000
        /*0230*/ 	.short	0x0101
        /*0232*/ 	.byte	0x2d
	.zero		1


	//   ....[23]....
        /*0234*/ 	.word	0x00002540
        /*0238*/ 	.word	0x00000003
        /*023c*/ 	.word	0x00000000
        /*0240*/ 	.short	0x0101
        /*0242*/ 	.byte	0x3f
	.zero		1


	//   ....[24]....
        /*0244*/ 	.word	0x00002600
        /*0248*/ 	.word	0x0000009f
        /*024c*/ 	.word	0x00000010
        /*0250*/ 	.short	0x010a
        /*0252*/ 	.byte	0x2a
	.zero		1


	//   ....[25]....
        /*0254*/ 	.word	0x0000a390
        /*0258*/ 	.word	0x000000a2
        /*025c*/ 	.word	0x00000000
        /*0260*/ 	.short	0x0101
        /*0262*/ 	.byte	0x2d
	.zero		1


	//   ....[26]....
        /*0264*/ 	.word	0x0000ad40
        /*0268*/ 	.word	0x0000000c
        /*026c*/ 	.word	0x00000028
        /*0270*/ 	.short	0x010a
        /*0272*/ 	.byte	0x3f
	.zero		1


	//   ....[27]....
        /*0274*/ 	.word	0x0000b1c0
        /*0278*/ 	.word	0x00000004
        /*027c*/ 	.word	0x00000088
        /*0280*/ 	.short	0x0101
        /*0282*/ 	.byte	0x3f
	.zero		1


	//   ....[28]....
        /*0284*/ 	.word	0x0000b950
        /*0288*/ 	.word	0x00000007
        /*028c*/ 	.word	0x00000000
        /*0290*/ 	.short	0x010a
        /*0292*/ 	.byte	0x3f
	.zero		1


	//   ....[29]....
        /*0294*/ 	.word	0x0000b9d0
        /*0298*/ 	.word	0x00000009
        /*029c*/ 	.word	0x00000000
        /*02a0*/ 	.short	0x010a
        /*02a2*/ 	.byte	0x3f
	.zero		1


	//   ....[30]....
        /*02a4*/ 	.word	0x0000ba60
        /*02a8*/ 	.word	0x00000006
        /*02ac*/ 	.word	0x00000000
        /*02b0*/ 	.short	0x010a
        /*02b2*/ 	.byte	0x3f
	.zero		1


	//   ....[31]....
        /*02b4*/ 	.word	0x0000baf0
        /*02b8*/ 	.word	0x00000009
        /*02bc*/ 	.word	0x00000000
        /*02c0*/ 	.short	0x010a
        /*02c2*/ 	.byte	0x3f
	.zero		1


	//   ....[32]....
        /*02c4*/ 	.word	0x0000bb80
        /*02c8*/ 	.word	0x00000003
        /*02cc*/ 	.word	0x00000000
        /*02d0*/ 	.short	0x010a
        /*02d2*/ 	.byte	0x3f
	.zero		1


	//   ....[33]....
        /*02d4*/ 	.word	0x0000bbe0
        /*02d8*/ 	.word	0x000000a1
        /*02dc*/ 	.word	0x00000000
        /*02e0*/ 	.short	0x010a
        /*02e2*/ 	.byte	0x3f
	.zero		1


	//   ....[34]....
        /*02e4*/ 	.word	0x0000bc30
        /*02e8*/ 	.word	0x00000003
        /*02ec*/ 	.word	0x00000000
        /*02f0*/ 	.short	0x010a
        /*02f2*/ 	.byte	0x3f
	.zero		1


	//   ....[35]....
        /*02f4*/ 	.word	0x0000bc90
        /*02f8*/ 	.word	0x00000005
        /*02fc*/ 	.word	0x00000000
        /*0300*/ 	.short	0x010a
        /*0302*/ 	.byte	0x3f
	.zero		1


	//   ....[36]....
        /*0304*/ 	.word	0x0000bce0
        /*0308*/ 	.word	0x000000a1
        /*030c*/ 	.word	0x00000010
        /*0310*/ 	.short	0x010a
        /*0312*/ 	.byte	0x3f
	.zero		1


	//   ....[37]....
        /*0314*/ 	.word	0x0000bdb0
        /*0318*/ 	.word	0x0000000c
        /*031c*/ 	.word	0x00000028
        /*0320*/ 	.short	0x010a
        /*0322*/ 	.byte	0x3f
	.zero		1


	//   ....[38]....
        /*0324*/ 	.word	0x0000be80
        /*0328*/ 	.word	0x00000007
        /*032c*/ 	.word	0x00000000
        /*0330*/ 	.short	0x010a
        /*0332*/ 	.byte	0x3f
	.zero		1


	//   ....[39]....
        /*0334*/ 	.word	0x0000bed0
        /*0338*/ 	.word	0x00000009
        /*033c*/ 	.word	0x00000000
        /*0340*/ 	.short	0x010a
        /*0342*/ 	.byte	0x3f
	.zero		1


	//   ....[40]....
        /*0344*/ 	.word	0x0000bf20
        /*0348*/ 	.word	0x00000006
        /*034c*/ 	.word	0x00000000
        /*0350*/ 	.short	0x010a
        /*0352*/ 	.byte	0x3f
	.zero		1


	//   ....[41]....
        /*0354*/ 	.word	0x0000bf70
        /*0358*/ 	.word	0x00000009
        /*035c*/ 	.word	0x00000000
        /*0360*/ 	.short	0x010a
        /*0362*/ 	.byte	0x3f
	.zero		1


	//----- nvinfo : EIATTR_NUM_MBARRIERS
	.align		4
.L_37:
        /*0364*/ 	.byte	0x03, 0x38
        /*0366*/ 	.short	0x0010


	//----- nvinfo : EIATTR_EXIT_INSTR_OFFSETS
	.align		4
        /*0368*/ 	.byte	0x04, 0x1c
        /*036a*/ 	.short	(.L_39 - .L_38)


	//   ....[0]....
.L_38:
        /*036c*/ 	.word	0x00001410


	//   ....[1]....
        /*0370*/ 	.word	0x00001470


	//   ....[2]....
        /*0374*/ 	.word	0x0000aa20


	//   ....[3]....
        /*0378*/ 	.word	0x0000aa50


	//   ....[4]....
        /*037c*/ 	.word	0x0000bbd0


	//----- nvinfo : EIATTR_MAX_THREADS
	.align		4
.L_39:
        /*0380*/ 	.byte	0x04, 0x05
        /*0382*/ 	.short	(.L_41 - .L_40)
.L_40:
        /*0384*/ 	.word	0x00000180
        /*0388*/ 	.word	0x00000001
        /*038c*/ 	.word	0x00000001


	//----- nvinfo : EIATTR_CRS_STACK_SIZE
	.align		4
.L_41:
        /*0390*/ 	.byte	0x04, 0x1e
        /*0392*/ 	.short	(.L_43 - .L_42)
.L_42:
        /*0394*/ 	.word	0x00000000


	//----- nvinfo : EIATTR_CBANK_PARAM_SIZE
	.align		4
.L_43:
        /*0398*/ 	.byte	0x03, 0x19
        /*039a*/ 	.short	0x0470


	//----- nvinfo : EIATTR_PARAM_CBANK
	.align		4
        /*039c*/ 	.byte	0x04, 0x0a
        /*039e*/ 	.short	(.L_45 - .L_44)
	.align		4
.L_44:
        /*03a0*/ 	.word	index@(.nv.constant0._ZN7cutlass13device_kernelINS_4gemm6kernel13GemmUniversalIN4cute5tupleIJiiiiEEENS1_10collective13CollectiveMmaINS1_34MainloopSm90TmaGmmaWarpSpecializedILi5ENS5_IJNS4_1CILi2EEENSA_ILi1EEESC_EEENS1_32KernelTmaWarpSpecializedPingpongEEENS5_IJNSA_ILi64EEENSA_ILi256EEENSA_ILi128EEEEEENS_6half_tENS5_IJlSC_lEEESK_SL_NS4_8TiledMMAINS4_8MMA_AtomIJNS4_4SM904GMMA26MMA_64x256x16_F32F16F16_SSILNSP_5MajorE0ELSR_0ELNSP_7ScaleInE1ELSS_1EEEEEENS4_6LayoutINS5_IJSC_SC_SC_EEENS5_IJNSA_ILi0EEESX_SX_EEEEENS5_IJNS4_10UnderscoreES10_S10_EEEEENS4_13SM90_TMA_LOADENS4_14ComposedLayoutINS4_7SwizzleILi3ELi4ELi3EEENS4_18smem_ptr_flag_bitsILi16EEENSV_INS5_IJNSA_ILi8EEESG_EEENS5_IJSG_SC_EEEEEEEvNS4_8identityENS4_23SM90_TMA_LOAD_MULTICASTES1D_vS1E_EENS_8epilogue10collective6detail29Sm90TmaWarpSpecializedAdapterINS1I_15DefaultEpilogueISK_SL_SL_NS1H_6thread17LinearCombinationISK_Li1EffLNS1M_9ScaleType4KindE0ELNS_15FloatRoundStyleE2ESK_EENS1_15EpilogueDefaultEEEEEvvEEEEvNT_6ParamsE)
        /*03a4*/ 	.short	0x0210
        /*03a6*/ 	.short	0x0470


	//----- nvinfo : EIATTR_SW_WAR
	.align		4
.L_45:
        /*03a8*/ 	.byte	0x04, 0x36
        /*03aa*/ 	.short	(.L_47 - .L_46)
.L_46:
        /*03ac*/ 	.word	0x00000008
.L_47:


//--------------------- .nv.callgraph             --------------------------
	.section	.nv.callgraph,"",@"SHT_CUDA_CALLGRAPH"
	.align	4
	.sectionentsize	8
	.align		4
        /*0000*/ 	.word	0x00000000
	.align		4
        /*0004*/ 	.word	0xffffffff
	.align		4
        /*0008*/ 	.word	index@(_ZN7cutlass13device_kernelINS_4gemm6kernel13GemmUniversalIN4cute5tupleIJiiiiEEENS1_10collective13CollectiveMmaINS1_34MainloopSm90TmaGmmaWarpSpecializedILi5ENS5_IJNS4_1CILi2EEENSA_ILi1EEESC_EEENS1_32KernelTmaWarpSpecializedPingpongEEENS5_IJNSA_ILi64EEENSA_ILi256EEENSA_ILi128EEEEEENS_6half_tENS5_IJlSC_lEEESK_SL_NS4_8TiledMMAINS4_8MMA_AtomIJNS4_4SM904GMMA26MMA_64x256x16_F32F16F16_SSILNSP_5MajorE0ELSR_0ELNSP_7ScaleInE1ELSS_1EEEEEENS4_6LayoutINS5_IJSC_SC_SC_EEENS5_IJNSA_ILi0EEESX_SX_EEEEENS5_IJNS4_10UnderscoreES10_S10_EEEEENS4_13SM90_TMA_LOADENS4_14ComposedLayoutINS4_7SwizzleILi3ELi4ELi3EEENS4_18smem_ptr_flag_bitsILi16EEENSV_INS5_IJNSA_ILi8EEESG_EEENS5_IJSG_SC_EEEEEEEvNS4_8identityENS4_23SM90_TMA_LOAD_MULTICASTES1D_vS1E_EENS_8epilogue10collective6detail29Sm90TmaWarpSpecializedAdapterINS1I_15DefaultEpilogueISK_SL_SL_NS1H_6thread17LinearCombinationISK_Li1EffLNS1M_9ScaleType4KindE0ELNS_15FloatRoundStyleE2ESK_EENS1_15EpilogueDefaultEEEEEvvEEEEvNT_6ParamsE)
	.align		4
        /*000c*/ 	.word	index@(__assertfail)
	.align		4
        /*0010*/ 	.word	0x00000000
	.align		4
        /*0014*/ 	.word	0xfffffffe
	.align		4
        /*0018*/ 	.word	0x00000000
	.align		4
        /*001c*/ 	.word	0xfffffffd
	.align		4
        /*0020*/ 	.word	0x00000000
	.align		4
        /*0024*/ 	.word	0xfffffffc


//--------------------- .nv.constant4             --------------------------
	.section	.nv.constant4,"a",@progbits
	.align	8
	.align		8
.nv.constant4:
        /*0000*/ 	.dword	__assertfail
	.align		8
        /*0008*/ 	.dword	__unnamed_1
	.align		8
        /*0010*/ 	.dword	_ZN39_INTERNAL_3d43a084_4_k_cu_51fb5273_40954cuda3std3__45__cpo5beginE
	.align		8
        /*0018*/ 	.dword	_ZN39_INTERNAL_3d43a084_4_k_cu_51fb5273_40954cuda3std3__45__cpo3endE
	.align		8
        /*0020*/ 	.dword	_ZN39_INTERNAL_3d43a084_4_k_cu_51fb5273_40954cuda3std3__45__cpo6cbeginE
	.align		8
        /*0028*/ 	.dword	_ZN39_INTERNAL_3d43a084_4_k_cu_51fb5273_40954cuda3std3__45__cpo4cendE
	.align		8
        /*0030*/ 	.dword	_ZN39_INTERNAL_3d43a084_4_k_cu_51fb5273_40954cuda3std3__441_GLOBAL__N__3d43a084_4_k_cu_51fb5273_40956ignoreE
	.align		8
        /*0038*/ 	.dword	_ZN39_INTERNAL_3d43a084_4_k_cu_51fb5273_40954cuda3std3__419piecewise_constructE
	.align		8
        /*0040*/ 	.dword	_ZN39_INTERNAL_3d43a084_4_k_cu_51fb5273_40954cuda3std3__48in_placeE
	.align		8
        /*0048*/ 	.dword	_ZN39_INTERNAL_3d43a084_4_k_cu_51fb5273_40954cuda3std6ranges3__45__cpo4swapE
	.align		8
        /*0050*/ 	.dword	_ZN39_INTERNAL_3d43a084_4_k_cu_51fb5273_40954cuda3std6ranges3__45__cpo9iter_moveE
	.align		8
        /*0058*/ 	.dword	_ZN39_INTERNAL_3d43a084_4_k_cu_51fb5273_40954cute7productE
	.align		8
        /*0060*/ 	.dword	_ZN39_INTERNAL_3d43a084_4_k_cu_51fb5273_40954cute1_E
	.align		8
        /*0068*/ 	.dword	$str$22
	.align		8
        /*0070*/ 	.dword	$str$23


//--------------------- .text._ZN7cutlass13device_kernelINS_4gemm6kernel13GemmUniversalIN4cute5tupleIJiiiiEEENS1_10collective13CollectiveMmaINS1_34MainloopSm90TmaGmmaWarpSpecializedILi5ENS5_IJNS4_1CILi2EEENSA_ILi1EEESC_EEENS1_32KernelTmaWarpSpecializedPingpongEEENS5_IJNSA_ILi64EEENSA_ILi256EEENSA_ILi128EEEEEENS_6half_tENS5_IJlSC_lEEESK_SL_NS4_8TiledMMAINS4_8MMA_AtomIJNS4_4SM904GMMA26MMA_64x256x16_F32F16F16_SSILNSP_5MajorE0ELSR_0ELNSP_7ScaleInE1ELSS_1EEEEEENS4_6LayoutINS5_IJSC_SC_SC_EEENS5_IJNSA_ILi0EEESX_SX_EEEEENS5_IJNS4_10UnderscoreES10_S10_EEEEENS4_13SM90_TMA_LOADENS4_14ComposedLayoutINS4_7SwizzleILi3ELi4ELi3EEENS4_18smem_ptr_flag_bitsILi16EEENSV_INS5_IJNSA_ILi8EEESG_EEENS5_IJSG_SC_EEEEEEEvNS4_8identityENS4_23SM90_TMA_LOAD_MULTICASTES1D_vS1E_EENS_8epilogue10collective6detail29Sm90TmaWarpSpecializedAdapterINS1I_15DefaultEpilogueISK_SL_SL_NS1H_6thread17LinearCombinationISK_Li1EffLNS1M_9ScaleType4KindE0ELNS_15FloatRoundStyleE2ESK_EENS1_15EpilogueDefaultEEEEEvvEEEEvNT_6ParamsE --------------------------
	.section	.text._ZN7cutlass13device_kernelINS_4gemm6kernel13GemmUniversalIN4cute5tupleIJiiiiEEENS1_10collective13CollectiveMmaINS1_34MainloopSm90TmaGmmaWarpSpecializedILi5ENS5_IJNS4_1CILi2EEENSA_ILi1EEESC_EEENS1_32KernelTmaWarpSpecializedPingpongEEENS5_IJNSA_ILi64EEENSA_ILi256EEENSA_ILi128EEEEEENS_6half_tENS5_IJlSC_lEEESK_SL_NS4_8TiledMMAINS4_8MMA_AtomIJNS4_4SM904GMMA26MMA_64x256x16_F32F16F16_SSILNSP_5MajorE0ELSR_0ELNSP_7ScaleInE1ELSS_1EEEEEENS4_6LayoutINS5_IJSC_SC_SC_EEENS5_IJNSA_ILi0EEESX_SX_EEEEENS5_IJNS4_10UnderscoreES10_S10_EEEEENS4_13SM90_TMA_LOADENS4_14ComposedLayoutINS4_7SwizzleILi3ELi4ELi3EEENS4_18smem_ptr_flag_bitsILi16EEENSV_INS5_IJNSA_ILi8EEESG_EEENS5_IJSG_SC_EEEEEEEvNS4_8identityENS4_23SM90_TMA_LOAD_MULTICASTES1D_vS1E_EENS_8epilogue10collective6detail29Sm90TmaWarpSpecializedAdapterINS1I_15DefaultEpilogueISK_SL_SL_NS1H_6thread17LinearCombinationISK_Li1EffLNS1M_9ScaleType4KindE0ELNS_15FloatRoundStyleE2ESK_EENS1_15EpilogueDefaultEEEEEvvEEEEvNT_6ParamsE,"ax",@progbits
	.align	128
.text._ZN7cutlass13device_kernelINS_4gemm6kernel13GemmUniversalIN4cute5tupleIJiiiiEEENS1_10collective13CollectiveMmaINS1_34MainloopSm90TmaGmmaWarpSpecializedILi5ENS5_IJNS4_1CILi2EEENSA_ILi1EEESC_EEENS1_32KernelTmaWarpSpecializedPingpongEEENS5_IJNSA_ILi64EEENSA_ILi256EEENSA_ILi128EEEEEENS_6half_tENS5_IJlSC_lEEESK_SL_NS4_8TiledMMAINS4_8MMA_AtomIJNS4_4SM904GMMA26MMA_64x256x16_F32F16F16_SSILNSP_5MajorE0ELSR_0ELNSP_7ScaleInE1ELSS_1EEEEEENS4_6LayoutINS5_IJSC_SC_SC_EEENS5_IJNSA_ILi0EEESX_SX_EEEEENS5_IJNS4_10UnderscoreES10_S10_EEEEENS4_13SM90_TMA_LOADENS4_14ComposedLayoutINS4_7SwizzleILi3ELi4ELi3EEENS4_18smem_ptr_flag_bitsILi16EEENSV_INS5_IJNSA_ILi8EEESG_EEENS5_IJSG_SC_EEEEEEEvNS4_8identityENS4_23SM90_TMA_LOAD_MULTICASTES1D_vS1E_EENS_8epilogue10collective6detail29Sm90TmaWarpSpecializedAdapterINS1I_15DefaultEpilogueISK_SL_SL_NS1H_6thread17LinearCombinationISK_Li1EffLNS1M_9ScaleType4KindE0ELNS_15FloatRoundStyleE2ESK_EENS1_15EpilogueDefaultEEEEEvvEEEEvNT_6ParamsE:
        .type           _ZN7cutlass13device_kernelINS_4gemm6kernel13GemmUniversalIN4cute5tupleIJiiiiEEENS1_10collective13CollectiveMmaINS1_34MainloopSm90TmaGmmaWarpSpecializedILi5ENS5_IJNS4_1CILi2EEENSA_ILi1EEESC_EEENS1_32KernelTmaWarpSpecializedPingpongEEENS5_IJNSA_ILi64EEENSA_ILi256EEENSA_ILi128EEEEEENS_6half_tENS5_IJlSC_lEEESK_SL_NS4_8TiledMMAINS4_8MMA_AtomIJNS4_4SM904GMMA26MMA_64x256x16_F32F16F16_SSILNSP_5MajorE0ELSR_0ELNSP_7ScaleInE1ELSS_1EEEEEENS4_6LayoutINS5_IJSC_SC_SC_EEENS5_IJNSA_ILi0EEESX_SX_EEEEENS5_IJNS4_10UnderscoreES10_S10_EEEEENS4_13SM90_TMA_LOADENS4_14ComposedLayoutINS4_7SwizzleILi3ELi4ELi3EEENS4_18smem_ptr_flag_bitsILi16EEENSV_INS5_IJNSA_ILi8EEESG_EEENS5_IJSG_SC_EEEEEEEvNS4_8identityENS4_23SM90_TMA_LOAD_MULTICASTES1D_vS1E_EENS_8epilogue10collective6detail29Sm90TmaWarpSpecializedAdapterINS1I_15DefaultEpilogueISK_SL_SL_NS1H_6thread17LinearCombinationISK_Li1EffLNS1M_9ScaleType4KindE0ELNS_15FloatRoundStyleE2ESK_EENS1_15EpilogueDefaultEEEEEvvEEEEvNT_6ParamsE,@function
        .size           _ZN7cutlass13device_kernelINS_4gemm6kernel13GemmUniversalIN4cute5tupleIJiiiiEEENS1_10collective13CollectiveMmaINS1_34MainloopSm90TmaGmmaWarpSpecializedILi5ENS5_IJNS4_1CILi2EEENSA_ILi1EEESC_EEENS1_32KernelTmaWarpSpecializedPingpongEEENS5_IJNSA_ILi64EEENSA_ILi256EEENSA_ILi128EEEEEENS_6half_tENS5_IJlSC_lEEESK_SL_NS4_8TiledMMAINS4_8MMA_AtomIJNS4_4SM904GMMA26MMA_64x256x16_F32F16F16_SSILNSP_5MajorE0ELSR_0ELNSP_7ScaleInE1ELSS_1EEEEEENS4_6LayoutINS5_IJSC_SC_SC_EEENS5_IJNSA_ILi0EEESX_SX_EEEEENS5_IJNS4_10UnderscoreES10_S10_EEEEENS4_13SM90_TMA_LOADENS4_14ComposedLayoutINS4_7SwizzleILi3ELi4ELi3EEENS4_18smem_ptr_flag_bitsILi16EEENSV_INS5_IJNSA_ILi8EEESG_EEENS5_IJSG_SC_EEEEEEEvNS4_8identityENS4_23SM90_TMA_LOAD_MULTICASTES1D_vS1E_EENS_8epilogue10collective6detail29Sm90TmaWarpSpecializedAdapterINS1I_15DefaultEpilogueISK_SL_SL_NS1H_6thread17LinearCombinationISK_Li1EffLNS1M_9ScaleType4KindE0ELNS_15FloatRoundStyleE2ESK_EENS1_15EpilogueDefaultEEEEEvvEEEEvNT_6ParamsE,(.L_x_331 - _ZN7cutlass13device_kernelINS_4gemm6kernel13GemmUniversalIN4cute5tupleIJiiiiEEENS1_10collective13CollectiveMmaINS1_34MainloopSm90TmaGmmaWarpSpecializedILi5ENS5_IJNS4_1CILi2EEENSA_ILi1EEESC_EEENS1_32KernelTmaWarpSpecializedPingpongEEENS5_IJNSA_ILi64EEENSA_ILi256EEENSA_ILi128EEEEEENS_6half_tENS5_IJlSC_lEEESK_SL_NS4_8TiledMMAINS4_8MMA_AtomIJNS4_4SM904GMMA26MMA_64x256x16_F32F16F16_SSILNSP_5MajorE0ELSR_0ELNSP_7ScaleInE1ELSS_1EEEEEENS4_6LayoutINS5_IJSC_SC_SC_EEENS5_IJNSA_ILi0EEESX_SX_EEEEENS5_IJNS4_10UnderscoreES10_S10_EEEEENS4_13SM90_TMA_LOADENS4_14ComposedLayoutINS4_7SwizzleILi3ELi4ELi3EEENS4_18smem_ptr_flag_bitsILi16EEENSV_INS5_IJNSA_ILi8EEESG_EEENS5_IJSG_SC_EEEEEEEvNS4_8identityENS4_23SM90_TMA_LOAD_MULTICASTES1D_vS1E_EENS_8epilogue10collective6detail29Sm90TmaWarpSpecializedAdapterINS1I_15DefaultEpilogueISK_SL_SL_NS1H_6thread17LinearCombinationISK_Li1EffLNS1M_9ScaleType4KindE0ELNS_15FloatRoundStyleE2ESK_EENS1_15EpilogueDefaultEEEEEvvEEEEvNT_6ParamsE)
        .other          _ZN7cutlass13device_kernelINS_4gemm6kernel13GemmUniversalIN4cute5tupleIJiiiiEEENS1_10collective13CollectiveMmaINS1_34MainloopSm90TmaGmmaWarpSpecializedILi5ENS5_IJNS4_1CILi2EEENSA_ILi1EEESC_EEENS1_32KernelTmaWarpSpecializedPingpongEEENS5_IJNSA_ILi64EEENSA_ILi256EEENSA_ILi128EEEEEENS_6half_tENS5_IJlSC_lEEESK_SL_NS4_8TiledMMAINS4_8MMA_AtomIJNS4_4SM904GMMA26MMA_64x256x16_F32F16F16_SSILNSP_5MajorE0ELSR_0ELNSP_7ScaleInE1ELSS_1EEEEEENS4_6LayoutINS5_IJSC_SC_SC_EEENS5_IJNSA_ILi0EEESX_SX_EEEEENS5_IJNS4_10UnderscoreES10_S10_EEEEENS4_13SM90_TMA_LOADENS4_14ComposedLayoutINS4_7SwizzleILi3ELi4ELi3EEENS4_18smem_ptr_flag_bitsILi16EEENSV_INS5_IJNSA_ILi8EEESG_EEENS5_IJSG_SC_EEEEEEEvNS4_8identityENS4_23SM90_TMA_LOAD_MULTICASTES1D_vS1E_EENS_8epilogue10collective6detail29Sm90TmaWarpSpecializedAdapterINS1I_15DefaultEpilogueISK_SL_SL_NS1H_6thread17LinearCombinationISK_Li1EffLNS1M_9ScaleType4KindE0ELNS_15FloatRoundStyleE2ESK_EENS1_15EpilogueDefaultEEEEEvvEEEEvNT_6ParamsE,@"STO_CUDA_ENTRY STV_DEFAULT"
_ZN7cutlass13device_kernelINS_4gemm6kernel13GemmUniversalIN4cute5tupleIJiiiiEEENS1_10collective13CollectiveMmaINS1_34MainloopSm90TmaGmmaWarpSpecializedILi5ENS5_IJNS4_1CILi2EEENSA_ILi1EEESC_EEENS1_32KernelTmaWarpSpecializedPingpongEEENS5_IJNSA_ILi64EEENSA_ILi256EEENSA_ILi128EEEEEENS_6half_tENS5_IJlSC_lEEESK_SL_NS4_8TiledMMAINS4_8MMA_AtomIJNS4_4SM904GMMA26MMA_64x256x16_F32F16F16_SSILNSP_5MajorE0ELSR_0ELNSP_7ScaleInE1ELSS_1EEEEEENS4_6LayoutINS5_IJSC_SC_SC_EEENS5_IJNSA_ILi0EEESX_SX_EEEEENS5_IJNS4_10UnderscoreES10_S10_EEEEENS4_13SM90_TMA_LOADENS4_14ComposedLayoutINS4_7SwizzleILi3ELi4ELi3EEENS4_18smem_ptr_flag_bitsILi16EEENSV_INS5_IJNSA_ILi8EEESG_EEENS5_IJSG_SC_EEEEEEEvNS4_8identityENS4_23SM90_TMA_LOAD_MULTICASTES1D_vS1E_EENS_8epilogue10collective6detail29Sm90TmaWarpSpecializedAdapterINS1I_15DefaultEpilogueISK_SL_SL_NS1H_6thread17LinearCombinationISK_Li1EffLNS1M_9ScaleType4KindE0ELNS_15FloatRoundStyleE2ESK_EENS1_15EpilogueDefaultEEEEEvvEEEEvNT_6ParamsE:
[----:B------:R-:W0:Y:S02]  /*0000*/  LDC R1, c[0x0][0x28] ;  /* 0x00000a00ff017b82 */ /* 0x000e240000000800 */
[----:B0-----:R-:W-:Y:S01]  /*0010*/  VIADD R1, R1, 0xfffffff8 ;  /* 0xfffffff801017836 */ /* 0x001fe20000000000 */
[----:B------:R-:W0:Y:S01]  /*0020*/  S2R R4, SR_TID.X ;  /* 0x0000000000047919 */ /* 0x000e220000002100 */
[----:B------:R-:W-:Y:S01]  /*0030*/  ELECT P0, URZ, PT ;  /* 0x00000000003f782f */ /* 0x000fe20003800000 */
[----:B------:R-:W-:Y:S01]  /*0040*/  BSSY B0, `(.L_x_0) ;  /* 0x000000f000007945 */ /* 0x000fe20003800000 */
[--C-:B0-----:R-:W-:Y:S02]  /*0050*/  SHF.R.U32.HI R2, RZ, 0x5, R4.reuse ;  /* 0x00000005ff027819 */ /* 0x101fe40000011604 */
[----:B------:R-:W-:-:S03]  /*0060*/  SHF.R.U32.HI R7, RZ, 0x7, R4 ;  /* 0x00000007ff077819 */ /* 0x000fc60000011604 */
[----:B------:R-:W0:Y:S04]  /*0070*/  SHFL.IDX PT, R5, R2, RZ, 0x1f ;  /* 0x00001fff02057589 */ /* 0x000e2800000e0000 */
[----:B------:R1:W2:Y:S01]  /*0080*/  SHFL.IDX PT, R10, R7, RZ, 0x1f ;  /* 0x00001fff070a7589 */ /* 0x0002a200000e0000 */
[----:B0-----:R-:W-:-:S13]  /*0090*/  ISETP.NE.OR P0, PT, R5, RZ, !P0 ;  /* 0x000000ff0500720c */ /* 0x001fda0004705670 */
[----:B-12---:R-:W-:Y:S05]  /*00a0*/  @P0 BRA `(.L_x_1) ;  /* 0x0000000000200947 */ /* 0x006fea0003800000 */
[----:B------:R-:W-:Y:S02]  /*00b0*/  ULDC.64 UR4, c[0x0][0x198] ;  /* 0x0000660000047ab9 */ /* 0x000fe40000000a00 */
[----:B------:R-:W-:Y:S02]  /*00c0*/  UIADD3 UR6, UP0, UR4, 0xf0, URZ ;  /* 0x000000f004067890 */ /* 0x000fe4000ff1e03f */
[----:B------:R-:W-:Y:S02]  /*00d0*/  UIADD3 UR4, UP1, UR4, 0x1f0, URZ ;  /* 0x000001f004047890 */ /* 0x000fe4000ff3e03f */
[----:B------:R-:W-:Y:S02]  /*00e0*/  UIADD3.X UR7, URZ, UR5, URZ, UP0, !UPT ;  /* 0x000000053f077290 */ /* 0x000fe400087fe43f */
[----:B------:R-:W-:-:S07]  /*00f0*/  UIADD3.X UR5, URZ, UR5, URZ, UP1, !UPT ;  /* 0x000000053f057290 */ /* 0x000fce0008ffe43f */
[----:B------:R0:W-:Y:S02]  /*0100*/  UTMACCTL.PF [UR6] ;  /* 0x00000000060079b9 */ /* 0x0001e40008040000 */
[----:B------:R0:W-:Y:S02]  /*0110*/  UTMACCTL.PF [UR4] ;  /* 0x00000000040079b9 */ /* 0x0001e40008040000 */
[----:B0-----:R-:W-:Y:S01]  /*0120*/  NOP ;  /* 0x0000000000007918 */ /* 0x001fe20000000000 */
.L_x_1:
[----:B------:R-:W-:Y:S05]  /*0130*/  BSYNC B0 ;  /* 0x0000000000007941 */ /* 0x000fea0003800000 */
.L_x_0:
[----:B------:R-:W0:Y:S01]  /*0140*/  SHFL.IDX PT, R8, R2, RZ, 0x1f ;  /* 0x00001fff02087589 */ /* 0x000e2200000e0000 */
[----:B------:R-:W-:-:S04]  /*0150*/  SHF.R.S32.HI R3, RZ, 0x1f, R4 ;  /* 0x0000001fff037819 */ /* 0x000fc80000011404 */
[----:B------:R-:W-:Y:S02]  /*0160*/  LEA.HI R3, R3, R4, RZ, 0x7 ;  /* 0x0000000403037211 */ /* 0x000fe400078f38ff */
[----:B0-----:R-:W-:-:S13]  /*0170*/  ISETP.NE.AND P0, PT, R8, RZ, PT ;  /* 0x000000ff0800720c */ /* 0x001fda0003f05270 */
[----:B------:R-:W-:Y:S05]  /*0180*/  @P0 BRA `(.L_x_2) ;  /* 0x0000000000600947 */ /* 0x000fea0003800000 */
[----:B------:R-:W0:Y:S01]  /*0190*/  S2UR UR8, SR_CgaCtaId ;  /* 0x00000000000879c3 */ /* 0x000e220000008800 */
[----:B------:R-:W-:Y:S01]  /*01a0*/  UMOV UR4, 0x400 ;  /* 0x0000040000047882 */ /* 0x000fe20000000000 */
[----:B------:R-:W-:Y:S01]  /*01b0*/  UMOV UR5, 0x1 ;  /* 0x0000000100057882 */ /* 0x000fe20000000000 */
[----:B------:R-:W-:Y:S01]  /*01c0*/  UMOV UR6, 0x2 ;  /* 0x0000000200067882 */ /* 0x000fe20000000000 */
[----:B------:R-:W-:Y:S01]  /*01d0*/  ELECT P0, URZ, PT ;  /* 0x00000000003f782f */ /* 0x000fe20003800000 */
[----:B------:R-:W-:-:S04]  /*01e0*/  UIADD3 UR6, -UR6, 0x100000, URZ ;  /* 0x0010000006067890 */ /* 0x000fc8000fffe13f */
[----:B------:R-:W-:Y:S02]  /*01f0*/  USHF.L.U32 UR7, UR6, 0xb, URZ ;  /* 0x0000000b06077899 */ /* 0x000fe4000800063f */
[----:B------:R-:W-:Y:S02]  /*0200*/  USHF.L.U32 UR6, UR6, 0x1, URZ ;  /* 0x0000000106067899 */ /* 0x000fe4000800063f */
[----:B0-----:R-:W-:Y:S02]  /*0210*/  ULEA UR8, UR8, UR4, 0x18 ;  /* 0x0000000408087291 */ /* 0x001fe4000f8ec03f */
[----:B------:R-:W-:-:S04]  /*0220*/  UIADD3 UR4, -UR5, 0x100000, URZ ;  /* 0x0010000005047890 */ /* 0x000fc8000fffe13f */
[----:B------:R-:W-:Y:S02]  /*0230*/  USHF.L.U32 UR5, UR4, 0xb, URZ ;  /* 0x0000000b04057899 */ /* 0x000fe4000800063f */
[----:B------:R-:W-:Y:S01]  /*0240*/  USHF.L.U32 UR4, UR4, 0x1, URZ ;  /* 0x0000000104047899 */ /* 0x000fe2000800063f */
[----:B------:R-:W0:Y:S11]  /*0250*/  FENCE.VIEW.ASYNC.S ;  /* 0x00000000000073c6 */ /* 0x000e360000000000 */
[----:B0-----:R0:W1:Y:S01]  /*0260*/  SYNCS.EXCH.64 URZ, [UR8], UR4 ;  /* 0x00000004083f75b2 */ /* 0x0010620008000100 */
[----:B------:R0:W2:Y:S01]  /*0270*/  SYNCS.EXCH.64 URZ, [UR8+0x28], UR6 ;  /* 0x00002806083f75b2 */ /* 0x0000a20008000100 */
[----:B------:R0:W3:Y:S01]  /*0280*/  SYNCS.EXCH.64 URZ, [UR8+0x8], UR4 ;  /* 0x00000804083f75b2 */ /* 0x0000e20008000100 */
[----:B------:R0:W4:Y:S01]  /*0290*/  SYNCS.EXCH.64 URZ, [UR8+0x30], UR6 ;  /* 0x00003006083f75b2 */ /* 0x0001220008000100 */
[----:B------:R0:W0:Y:S01]  /*02a0*/  SYNCS.EXCH.64 URZ, [UR8+0x10], UR4 ;  /* 0x00001004083f75b2 */ /* 0x0000220008000100 */
[----:B------:R0:W0:Y:S01]  /*02b0*/  SYNCS.EXCH.64 URZ, [UR8+0x38], UR6 ;  /* 0x00003806083f75b2 */ /* 0x0000220008000100 */
[----:B------:R0:W0:Y:S01]  /*02c0*/  SYNCS.EXCH.64 URZ, [UR8+0x18], UR4 ;  /* 0x00001804083f75b2 */ /* 0x0000220008000100 */
[----:B------:R0:W0:Y:S01]  /*02d0*/  SYNCS.EXCH.64 URZ, [UR8+0x40], UR6 ;  /* 0x00004006083f75b2 */ /* 0x0000220008000100 */
[----:B------:R0:W0:Y:S01]  /*02e0*/  SYNCS.EXCH.64 URZ, [UR8+0x20], UR4 ;  /* 0x00002004083f75b2 */ /* 0x0000220008000100 */
[----:B------:R0:W0:Y:S01]  /*02f0*/  SYNCS.EXCH.64 URZ, [UR8+0x48], UR6 ;  /* 0x00004806083f75b2 */ /* 0x0000220008000100 */
[----:B------:R-:W-:Y:S01]  /*0300*/  NOP ;  /* 0x0000000000007918 */ /* 0x000fe20000000000 */
.L_x_2:
[----:B------:R-:W5:Y:S01]  /*0310*/  SHFL.IDX PT, R13, R2, RZ, 0x1f ;  /* 0x00001fff020d7589 */ /* 0x000f6200000e0000 */
[----:B------:R-:W1:Y:S01]  /*0320*/  S2UR UR12, SR_CTAID.X ;  /* 0x00000000000c79c3 */ /* 0x000e620000002500 */
[----:B------:R-:W-:Y:S02]  /*0330*/  LOP3.LUT R3, R3, 0xffffff80, RZ, 0xc0, !PT ;  /* 0xffffff8003037812 */ /* 0x000fe400078ec0ff */
[----:B------:R-:W-:Y:S01]  /*0340*/  ELECT P0, URZ, PT ;  /* 0x00000000003f782f */ /* 0x000fe20003800000 */
[----:B------:R2:W3:Y:S01]  /*0350*/  SHFL.IDX PT, R12, R2, RZ, 0x1f ;  /* 0x00001fff020c7589 */ /* 0x0004e200000e0000 */
[----:B------:R-:W-:Y:S01]  /*0360*/  ELECT P1, URZ, PT ;  /* 0x00000000003f782f */ /* 0x000fe20003820000 */
[----:B------:R-:W-:Y:S01]  /*0370*/  NOP ;  /* 0x0000000000007918 */ /* 0x000fe20000000000 */
[----:B------:R-:W-:Y:S01]  /*0380*/  IMAD.IADD R3, R4, 0x1, -R3 ;  /* 0x0000000104037824 */ /* 0x000fe200078e0a03 */
[----:B------:R-:W4:Y:S01]  /*0390*/  S2R R6, SR_CTAID.Y ;  /* 0x0000000000067919 */ /* 0x000f220000002600 */
[----:B0-----:R-:W-:Y:S01]  /*03a0*/  ULDC UR4, c[0x0][0x150] ;  /* 0x0000540000047ab9 */ /* 0x001fe20000000800 */
[----:B------:R-:W0:Y:S01]  /*03b0*/  LDC R14, c[0x0][0x144] ;  /* 0x00005100ff0e7b82 */ /* 0x000e220000000800 */
[----:B------:R-:W-:Y:S01]  /*03c0*/  UMOV UR11, 0x80 ;  /* 0x00000080000b7882 */ /* 0x000fe20000000000 */
[----:B------:R-:W-:Y:S01]  /*03d0*/  SHF.R.S32.HI R0, RZ, 0x1f, R3 ;  /* 0x0000001fff007819 */ /* 0x000fe20000011403 */
[----:B------:R-:W-:Y:S01]  /*03e0*/  NOP ;  /* 0x0000000000007918 */ /* 0x000fe20000000000 */
[C---:B------:R-:W-:Y:S01]  /*03f0*/  VIADD R35, R10.reuse, 0xffffffff ;  /* 0xffffffff0a237836 */ /* 0x040fe20000000000 */
[----:B------:R-:W-:Y:S01]  /*0400*/  ISETP.NE.AND P4, PT, R10, RZ, PT ;  /* 0x000000ff0a00720c */ /* 0x000fe20003f85270 */
[----:B------:R-:W-:Y:S01]  /*0410*/  IMAD.MOV.U32 R153, RZ, RZ, 0x1 ;  /* 0x00000001ff997424 */ /* 0x000fe200078e00ff */
[----:B------:R-:W-:Y:S01]  /*0420*/  LEA.HI R9, R0, R3, RZ, 0x3 ;  /* 0x0000000300097211 */ /* 0x000fe200078f18ff */
[----:B------:R-:W0:Y:S01]  /*0430*/  LDC R15, c[0x0][0x140] ;  /* 0x00005000ff0f7b82 */ /* 0x000e220000000800 */
[----:B------:R-:W-:-:S02]  /*0440*/  ISETP.GE.U32.AND P6, PT, R35, 0x2, PT ;  /* 0x000000022300780c */ /* 0x000fc40003fc6070 */
[--C-:B------:R-:W-:Y:S02]  /*0450*/  SHF.R.S32.HI R11, RZ, 0x3, R9.reuse ;  /* 0x00000003ff0b7819 */ /* 0x100fe40000011409 */
[----:B--2---:R-:W-:Y:S02]  /*0460*/  SHF.R.S32.HI R2, RZ, 0x1f, R9 ;  /* 0x0000001fff027819 */ /* 0x004fe40000011409 */
[----:B------:R-:W-:Y:S01]  /*0470*/  SHF.R.S32.HI R9, RZ, 0x1f, R8 ;  /* 0x0000001fff097819 */ /* 0x000fe20000011408 */
[----:B------:R-:W2:Y:S01]  /*0480*/  LDC R25, c[0x0][0x148] ;  /* 0x00005200ff197b82 */ /* 0x000ea20000000800 */
[----:B-----5:R-:W-:Y:S02]  /*0490*/  ISETP.NE.OR P0, PT, R13, RZ, !P0 ;  /* 0x000000ff0d00720c */ /* 0x020fe40004705670 */
[----:B-1----:R-:W-:Y:S02]  /*04a0*/  I2FP.F32.U32 R13, UR12 ;  /* 0x0000000c000d7c45 */ /* 0x002fe40008201000 */
[----:B------:R-:W-:-:S02]  /*04b0*/  LEA.HI R2, R2, R11, RZ, 0x2 ;  /* 0x0000000b02027211 */ /* 0x000fc400078f10ff */
[----:B------:R-:W-:Y:S01]  /*04c0*/  LEA.HI R9, R9, R8, RZ, 0x2 ;  /* 0x0000000809097211 */ /* 0x000fe200078f10ff */
[----:B------:R-:W-:Y:S01]  /*04d0*/  FMUL R13, R13, UR4 ;  /* 0x000000040d0d7c20 */ /* 0x000fe20008400000 */
[----:B---3--:R-:W-:Y:S01]  /*04e0*/  ISETP.NE.OR P1, PT, R12, RZ, !P1 ;  /* 0x000000ff0c00720c */ /* 0x008fe20004f25670 */
[----:B------:R-:W-:Y:S01]  /*04f0*/  ULDC UR4, c[0x0][0x154] ;  /* 0x0000550000047ab9 */ /* 0x000fe20000000800 */
[----:B------:R-:W-:Y:S02]  /*0500*/  LOP3.LUT R12, R2, 0xfffffffc, RZ, 0xc0, !PT ;  /* 0xfffffffc020c7812 */ /* 0x000fe400078ec0ff */
[----:B------:R-:W-:Y:S01]  /*0510*/  LOP3.LUT R9, R9, 0x3ffffffc, RZ, 0xc0, !PT ;  /* 0x3ffffffc09097812 */ /* 0x000fe200078ec0ff */
[----:B------:R-:W1:Y:S01]  /*0520*/  F2I.U32.TRUNC.NTZ R13, R13 ;  /* 0x0000000d000d7305 */ /* 0x000e62000020f000 */
[----:B------:R-:W-:Y:S01]  /*0530*/  SHF.R.S32.HI R2, RZ, 0x1f, R5 ;  /* 0x0000001fff027819 */ /* 0x000fe20000011405 */
[----:B------:R-:W-:Y:S01]  /*0540*/  IMAD.IADD R12, R11, 0x1, -R12 ;  /* 0x000000010b0c7824 */ /* 0x000fe200078e0a0c */
[----:B------:R-:W-:Y:S01]  /*0550*/  VOTEU.ALL UP1, P0 ;  /* 0x00000000003f7886 */ /* 0x000fe20000020000 */
[----:B------:R-:W-:Y:S01]  /*0560*/  IMAD.IADD R9, R8, 0x1, -R9 ;  /* 0x0000000108097824 */ /* 0x000fe200078e0a09 */
[----:B------:R-:W-:Y:S01]  /*0570*/  LEA.HI R2, R2, R5, RZ, 0x2 ;  /* 0x0000000502027211 */ /* 0x000fe200078f10ff */
[----:B------:R-:W-:Y:S01]  /*0580*/  VOTEU.ALL UP0, P0 ;  /* 0x00000000003f7886 */ /* 0x000fe20000000000 */
[----:B----4-:R-:W-:Y:S01]  /*0590*/  I2FP.F32.U32 R8, R6 ;  /* 0x0000000600087245 */ /* 0x010fe20000201000 */
[----:B------:R-:W-:Y:S01]  /*05a0*/  IMAD R9, R9, 0x4, R12 ;  /* 0x0000000409097824 */ /* 0x000fe200078e020c */
[----:B------:R-:W-:Y:S01]  /*05b0*/  LOP3.LUT R2, R2, 0xfffffffc, RZ, 0xc0, !PT ;  /* 0xfffffffc02027812 */ /* 0x000fe200078ec0ff */
[----:B------:R-:W-:Y:S01]  /*05c0*/  VOTEU.ALL UP2, P1 ;  /* 0x00000000003f7886 */ /* 0x000fe20000840000 */
[----:B------:R-:W3:Y:S01]  /*05d0*/  @!UP1 S2UR UR7, SR_CgaCtaId ;  /* 0x00000000000799c3 */ /* 0x000ee20000008800 */
[----:B------:R-:W-:Y:S01]  /*05e0*/  FMUL R8, R8, UR4 ;  /* 0x0000000408087c20 */ /* 0x000fe20008400000 */
[----:B------:R-:W-:Y:S01]  /*05f0*/  IMAD.SHL.U32 R152, R9, 0x4, RZ ;  /* 0x0000000409987824 */ /* 0x000fe200078e00ff */
[----:B------:R-:W-:Y:S01]  /*0600*/  UMOV UR4, 0x20 ;  /* 0x0000002000047882 */ /* 0x000fe20000000000 */
[----:B------:R-:W-:Y:S01]  /*0610*/  IMAD.IADD R5, R5, 0x1, -R2 ;  /* 0x0000000105057824 */ /* 0x000fe200078e0a02 */
[----:B------:R-:W-:Y:S01]  /*0620*/  LEA.HI R2, R9, R9, RZ, 0x1 ;  /* 0x0000000909027211 */ /* 0x000fe200078f08ff */
[----:B-1----:R-:W-:Y:S01]  /*0630*/  IMAD.MOV R13, RZ, RZ, -R13 ;  /* 0x000000ffff0d7224 */ /* 0x002fe200078e0a0d */
[----:B------:R-:W1:Y:S01]  /*0640*/  F2I.U32.TRUNC.NTZ R8, R8 ;  /* 0x0000000800087305 */ /* 0x000e62000020f000 */
[----:B------:R-:W4:Y:S01]  /*0650*/  @!UP2 S2UR UR10, SR_CgaCtaId ;  /* 0x00000000000aa9c3 */ /* 0x000f220000008800 */
[----:B------:R-:W-:Y:S01]  /*0660*/  LOP3.LUT R2, R2, 0xfffffffe, RZ, 0xc0, !PT ;  /* 0xfffffffe02027812 */ /* 0x000fe200078ec0ff */
[----:B0-----:R-:W-:Y:S01]  /*0670*/  IMAD R21, R14, R13, UR12 ;  /* 0x0000000c0e157e24 */ /* 0x001fe2000f8e020d */
[----:B------:R-:W-:Y:S01]  /*0680*/  @!UP1 UMOV UR6, 0x400 ;  /* 0x0000040000069882 */ /* 0x000fe20000000000 */
[----:B------:R-:W-:-:S04]  /*0690*/  @!UP1 UIADD3 UR4, -UR4, 0x100000, URZ ;  /* 0x0010000004049890 */ /* 0x000fc8000fffe13f */
[----:B------:R-:W-:Y:S02]  /*06a0*/  @!UP1 USHF.L.U32 UR5, UR4, 0xb, URZ ;  /* 0x0000000b04059899 */ /* 0x000fe4000800063f */
[----:B------:R-:W-:Y:S01]  /*06b0*/  @!UP1 USHF.L.U32 UR4, UR4, 0x1, URZ ;  /* 0x0000000104049899 */ /* 0x000fe2000800063f */
[C---:B------:R-:W-:Y:S01]  /*06c0*/  LOP3.LUT R152, R9.reuse, 0xc, R152, 0x78, !PT ;  /* 0x0000000c09987812 */ /* 0x040fe200078e7898 */
[----:B------:R-:W-:Y:S01]  /*06d0*/  IMAD.IADD R2, R9, 0x1, -R2 ;  /* 0x0000000109027824 */ /* 0x000fe200078e0a02 */
[----:B------:R-:W-:Y:S01]  /*06e0*/  @!UP2 UMOV UR9, 0x400 ;  /* 0x000004000009a882 */ /* 0x000fe20000000000 */
[----:B------:R-:W-:Y:S01]  /*06f0*/  VOTEU.ALL UP3, P1 ;  /* 0x00000000003f7886 */ /* 0x000fe20000860000 */
[----:B------:R-:W-:Y:S01]  /*0700*/  VOTEU.ALL UP4, P1 ;  /* 0x00000000003f7886 */ /* 0x000fe20000880000 */
[----:B------:R-:W-:Y:S01]  /*0710*/  VOTEU.ALL UP5, P1 ;  /* 0x00000000003f7886 */ /* 0x000fe200008a0000 */
[----:B------:R-:W-:Y:S01]  /*0720*/  ISETP.NE.AND P3, PT, R2, R21, PT ;  /* 0x000000150200720c */ /* 0x000fe20003f65270 */
[----:B------:R0:W0:Y:S01]  /*0730*/  SHFL.IDX PT, R14, R7, RZ, 0x1f ;  /* 0x00001fff070e7589 */ /* 0x00002200000e0000 */
[----:B------:R-:W-:Y:S01]  /*0740*/  ISETP.EQ.U32.AND P2, PT, R15, 0x1, PT ;  /* 0x000000010f00780c */ /* 0x000fe20003f42070 */
[----:B-1----:R-:W-:Y:S01]  /*0750*/  IMAD.MOV R20, RZ, RZ, -R8 ;  /* 0x000000ffff147224 */ /* 0x002fe200078e0a08 */
[----:B---3--:R-:W-:-:S02]  /*0760*/  @!UP1 ULEA UR8, UR7, UR6, 0x18 ;  /* 0x0000000607089291 */ /* 0x008fc4000f8ec03f */
[----:B------:R-:W-:-:S04]  /*0770*/  @!UP2 UIADD3 UR6, -UR11, 0x100000, URZ ;  /* 0x001000000b06a890 */ /* 0x000fc8000fffe13f */
[----:B------:R-:W-:Y:S02]  /*0780*/  @!UP2 USHF.L.U32 UR7, UR6, 0xb, URZ ;  /* 0x0000000b0607a899 */ /* 0x000fe4000800063f */
[----:B------:R-:W-:Y:S01]  /*0790*/  @!UP2 USHF.L.U32 UR6, UR6, 0x1, URZ ;  /* 0x000000010606a899 */ /* 0x000fe2000800063f */
[----:B--2---:R-:W-:Y:S01]  /*07a0*/  IMAD R9, R25, R20, R6 ;  /* 0x0000001419097224 */ /* 0x004fe200078e0206 */
[----:B------:R-:W-:Y:S01]  /*07b0*/  VOTEU.ALL UP1, P0 ;  /* 0x00000000003f7886 */ /* 0x000fe20000020000 */
[----:B------:R-:W-:Y:S01]  /*07c0*/  LOP3.LUT P0, RZ, R3, 0x7, RZ, 0xc0, !PT ;  /* 0x0000000703ff7812 */ /* 0x000fe2000780c0ff */
[----:B----4-:R-:W-:Y:S01]  /*07d0*/  @!UP2 ULEA UR9, UR10, UR9, 0x18 ;  /* 0x000000090a09a291 */ /* 0x010fe2000f8ec03f */
[----:B------:R-:W-:Y:S01]  /*07e0*/  @P3 LEA.HI R2, R152, R152, RZ, 0x1 ;  /* 0x0000009898023211 */ /* 0x000fe200078f08ff */
[----:B------:R-:W-:Y:S01]  /*07f0*/  VOTEU.ALL UP2, P1 ;  /* 0x00000000003f7886 */ /* 0x000fe20000840000 */
[----:B------:R-:W-:Y:S01]  /*0800*/  ISETP.NE.AND P1, PT, R5, 0x3, PT ;  /* 0x000000030500780c */ /* 0x000fe20003f25270 */
[----:B------:R-:W1:Y:S02]  /*0810*/  FENCE.VIEW.ASYNC.S ;  /* 0x00000000000073c6 */ /* 0x000e640000000000 */
[----:B-1----:R1:W2:Y:S01]  /*0820*/  @!UP0 SYNCS.EXCH.64 URZ, [UR8+0x80], UR4 ;  /* 0x00008004083f85b2 */ /* 0x0022a20008000100 */
[----:B------:R-:W-:-:S02]  /*0830*/  @P3 SHF.R.S32.HI R2, RZ, 0x1, R2 ;  /* 0x00000001ff023819 */ /* 0x000fc40000011402 */
[----:B------:R-:W-:Y:S02]  /*0840*/  ISETP.EQ.OR P1, PT, R5, RZ, !P1 ;  /* 0x000000ff0500720c */ /* 0x000fe40004f22670 */
[----:B------:R-:W-:Y:S02]  /*0850*/  @P3 ISETP.NE.AND P5, PT, R2, R9, PT ;  /* 0x000000090200320c */ /* 0x000fe40003fa5270 */
[----:B------:R-:W-:Y:S02]  /*0860*/  ISETP.LT.U32.AND P0, PT, R152, 0x2, !P0 ;  /* 0x000000029800780c */ /* 0x000fe40004701070 */
[----:B------:R-:W-:Y:S02]  /*0870*/  ISETP.EQ.AND P1, PT, R10, RZ, P1 ;  /* 0x000000ff0a00720c */ /* 0x000fe40000f22270 */
[----:B------:R-:W-:Y:S02]  /*0880*/  SEL R2, RZ, 0x1, !P0 ;  /* 0x00000001ff027807 */ /* 0x000fe40004000000 */
[----:B------:R-:W-:-:S02]  /*0890*/  @P3 SEL R153, RZ, 0x1, P5 ;  /* 0x00000001ff993807 */ /* 0x000fc40002800000 */
[----:B------:R-:W-:Y:S01]  /*08a0*/  SEL R16, RZ, 0x1, !P1 ;  /* 0x00000001ff107807 */ /* 0x000fe20004800000 */
[----:B------:R1:W3:Y:S01]  /*08b0*/  @!UP1 SYNCS.EXCH.64 URZ, [UR8+0x88], UR4 ;  /* 0x00008804083f95b2 */ /* 0x0002e20008000100 */
[----:B------:R-:W-:Y:S01]  /*08c0*/  NOP ;  /* 0x0000000000007918 */ /* 0x000fe20000000000 */
[----:B------:R-:W-:Y:S02]  /*08d0*/  LOP3.LUT R153, R153, R2, RZ, 0xc0, !PT ;  /* 0x0000000299997212 */ /* 0x000fe400078ec0ff */
[----:B------:R-:W-:Y:S01]  /*08e0*/  SEL R16, R16, 0x2, P6 ;  /* 0x0000000210107807 */ /* 0x000fe20003000000 */
[----:B------:R1:W4:Y:S01]  /*08f0*/  @!UP2 SYNCS.EXCH.64 URZ, [UR9+0x60], UR6 ;  /* 0x00006006093fa5b2 */ /* 0x0003220008000100 */
[----:B------:R1:W0:Y:S01]  /*0900*/  @!UP3 SYNCS.EXCH.64 URZ, [UR9+0x68], UR6 ;  /* 0x00006806093fb5b2 */ /* 0x0002220008000100 */
[----:B------:R1:W0:Y:S01]  /*0910*/  @!UP4 SYNCS.EXCH.64 URZ, [UR9+0x70], UR6 ;  /* 0x00007006093fc5b2 */ /* 0x0002220008000100 */
[----:B------:R1:W0:Y:S01]  /*0920*/  @!UP5 SYNCS.EXCH.64 URZ, [UR9+0x78], UR6 ;  /* 0x00007806093fd5b2 */ /* 0x0002220008000100 */
[----:B------:R-:W-:Y:S01]  /*0930*/  NOP ;  /* 0x0000000000007918 */ /* 0x000fe20000000000 */
[----:B-12---:R-:W-:Y:S05]  /*0940*/  @!P2 BRA `(.L_x_3) ;  /* 0x000000000008a947 */ /* 0x006fea0003800000 */
[----:B0--34-:R-:W-:Y:S01]  /*0950*/  UCGABAR_ARV ;  /* 0x00000000000079c7 */ /* 0x019fe20008000000 */
[----:B------:R-:W-:Y:S05]  /*0960*/  BRA `(.L_x_4) ;  /* 0x0000000000047947 */ /* 0x000fea0003800000 */
.L_x_3:
[----:B0--34-:R-:W-:Y:S01]  /*0970*/  NOP ;  /* 0x0000000000007918 */ /* 0x019fe20000000000 */
.L_x_4:
[----:B------:R-:W-:Y:S01]  /*0980*/  ULDC.64 UR4, c[0x0][0x598] ;  /* 0x0001660000047ab9 */ /* 0x000fe20000000a00 */
[----:B------:R-:W-:Y:S01]  /*0990*/  ULDC.64 UR36, c[0x0][0x208] ;  /* 0x0000820000247ab9 */ /* 0x000fe20000000a00 */
[----:B------:R-:W-:-:S04]  /*09a0*/  ISETP.NE.U32.AND P0, PT, RZ, UR4, PT ;  /* 0x00000004ff007c0c */ /* 0x000fc8000bf05070 */
[----:B------:R-:W-:-:S13]  /*09b0*/  ISETP.NE.AND.EX P0, PT, RZ, UR5, PT, P0 ;  /* 0x00000005ff007c0c */ /* 0x000fda000bf05300 */
[----:B------:R-:W-:Y:S05]  /*09c0*/  @!P0 BRA `(.L_x_5) ;  /* 0x00000000001c8947 */ /* 0x000fea0003800000 */
[----:B------:R-:W0:Y:S02]  /*09d0*/  LDC.64 R8, c[0x0][0x598] ;  /* 0x00016600ff087b82 */ /* 0x000e240000000a00 */
[----:B0-----:R-:W2:Y:S02]  /*09e0*/  LDG.E.64 R8, desc[UR36][R8.64] ;  /* 0x0000002408087981 */ /* 0x001ea4000c1e1b00 */
[----:B--2---:R-:W-:-:S04]  /*09f0*/  ISETP.NE.U32.AND P0, PT, R8, RZ, PT ;  /* 0x000000ff0800720c */ /* 0x004fc80003f05070 */
[----:B------:R-:W-:-:S13]  /*0a00*/  ISETP.NE.AND.EX P0, PT, R9, RZ, PT, P0 ;  /* 0x000000ff0900720c */ /* 0x000fda0003f05300 */
[----:B------:R-:W-:Y:S05]  /*0a10*/  @!P0 BRA `(.L_x_5) ;  /* 0x0000000000088947 */ /* 0x000fea0003800000 */
[----:B------:R0:W5:Y:S01]  /*0a20*/  LD.E R154, desc[UR36][R8.64] ;  /* 0x00000024089a7980 */ /* 0x000162000c101900 */
[----:B------:R-:W-:Y:S05]  /*0a30*/  BRA `(.L_x_6) ;  /* 0x0000000000247947 */ /* 0x000fea0003800000 */
.L_x_5:
[----:B------:R-:W-:Y:S02]  /*0a40*/  ULDC.64 UR4, c[0x0][0x588] ;  /* 0x0001620000047ab9 */ /* 0x000fe40000000a00 */
[----:B------:R-:W-:-:S04]  /*0a50*/  ISETP.NE.U32.AND P0, PT, RZ, UR4, PT ;  /* 0x00000004ff007c0c */ /* 0x000fc8000bf05070 */
[----:B------:R-:W-:-:S13]  /*0a60*/  ISETP.NE.AND.EX P0, PT, RZ, UR5, PT, P0 ;  /* 0x00000005ff007c0c */ /* 0x000fda000bf05300 */
[----:B------:R-:W-:Y:S05]  /*0a70*/  @!P0 BRA `(.L_x_7) ;  /* 0x00000000000c8947 */ /* 0x000fea0003800000 */
[----:B------:R-:W0:Y:S02]  /*0a80*/  LDC.64 R154, c[0x0][0x588] ;  /* 0x00016200ff9a7b82 */ /* 0x000e240000000a00 */
[----:B0-----:R1:W5:Y:S01]  /*0a90*/  LDG.E R154, desc[UR36][R154.64] ;  /* 0x000000249a9a7981 */ /* 0x001362000c1e1900 */
[----:B------:R-:W-:Y:S05]  /*0aa0*/  BRA `(.L_x_6) ;  /* 0x0000000000087947 */ /* 0x000fea0003800000 */
.L_x_7:
[----:B------:R-:W-:Y:S02]  /*0ab0*/  ULDC UR4, c[0x0][0x580] ;  /* 0x0001600000047ab9 */ /* 0x000fe40000000800 */
[----:B------:R-:W-:-:S07]  /*0ac0*/  IMAD.U32 R154, RZ, RZ, UR4 ;  /* 0x00000004ff9a7e24 */ /* 0x000fce000f8e00ff */
.L_x_6:
[----:B------:R-:W-:Y:S02]  /*0ad0*/  ULDC.64 UR4, c[0x0][0x5a0] ;  /* 0x0001680000047ab9 */ /* 0x000fe40000000a00 */
[----:B------:R-:W-:-:S04]  /*0ae0*/  ISETP.NE.U32.AND P0, PT, RZ, UR4, PT ;  /* 0x00000004ff007c0c */ /* 0x000fc8000bf05070 */
[----:B------:R-:W-:-:S13]  /*0af0*/  ISETP.NE.AND.EX P0, PT, RZ, UR5, PT, P0 ;  /* 0x00000005ff007c0c */ /* 0x000fda000bf05300 */
[----:B------:R-:W-:Y:S05]  /*0b00*/  @!P0 BRA `(.L_x_8) ;  /* 0x00000000001c8947 */ /* 0x000fea0003800000 */
[----:B0-----:R-:W0:Y:S02]  /*0b10*/  LDC.64 R8, c[0x0][0x5a0] ;  /* 0x00016800ff087b82 */ /* 0x001e240000000a00 */
[----:B0-----:R-:W2:Y:S02]  /*0b20*/  LDG.E.64 R8, desc[UR36][R8.64] ;  /* 0x0000002408087981 */ /* 0x001ea4000c1e1b00 */
[----:B--2---:R-:W-:-:S04]  /*0b30*/  ISETP.NE.U32.AND P0, PT, R8, RZ, PT ;  /* 0x000000ff0800720c */ /* 0x004fc80003f05070 */
[----:B------:R-:W-:-:S13]  /*0b40*/  ISETP.NE.AND.EX P0, PT, R9, RZ, PT, P0 ;  /* 0x000000ff0900720c */ /* 0x000fda0003f05300 */
[----:B------:R-:W-:Y:S05]  /*0b50*/  @!P0 BRA `(.L_x_8) ;  /* 0x0000000000088947 */ /* 0x000fea0003800000 */
[----:B-1----:R0:W5:Y:S01]  /*0b60*/  LD.E R155, desc[UR36][R8.64] ;  /* 0x00000024089b7980 */ /* 0x002162000c101900 */
[----:B------:R-:W-:Y:S05]  /*0b70*/  BRA `(.L_x_9) ;  /* 0x0000000000247947 */ /* 0x000fea0003800000 */
.L_x_8:
[----:B------:R-:W-:Y:S02]  /*0b80*/  ULDC.64 UR4, c[0x0][0x590] ;  /* 0x0001640000047ab9 */ /* 0x000fe40000000a00 */
[----:B------:R-:W-:-:S04]  /*0b90*/  ISETP.NE.U32.AND P0, PT, RZ, UR4, PT ;  /* 0x00000004ff007c0c */ /* 0x000fc8000bf05070 */
[----:B------:R-:W-:-:S13]  /*0ba0*/  ISETP.NE.AND.EX P0, PT, RZ, UR5, PT, P0 ;  /* 0x00000005ff007c0c */ /* 0x000fda000bf05300 */
[----:B------:R-:W-:Y:S05]  /*0bb0*/  @!P0 BRA `(.L_x_10) ;  /* 0x00000000000c8947 */ /* 0x000fea0003800000 */
[----:B0-----:R-:W1:Y:S02]  /*0bc0*/  LDC.64 R8, c[0x0][0x590] ;  /* 0x00016400ff087b82 */ /* 0x001e640000000a00 */
[----:B-1----:R1:W5:Y:S01]  /*0bd0*/  LDG.E R155, desc[UR36][R8.64] ;  /* 0x00000024089b7981 */ /* 0x002362000c1e1900 */
[----:B------:R-:W-:Y:S05]  /*0be0*/  BRA `(.L_x_9) ;  /* 0x0000000000087947 */ /* 0x000fea0003800000 */
.L_x_10:
[----:B------:R-:W-:Y:S02]  /*0bf0*/  ULDC UR4, c[0x0][0x584] ;  /* 0x0001610000047ab9 */ /* 0x000fe40000000800 */
[----:B-1----:R-:W-:-:S07]  /*0c00*/  IMAD.U32 R155, RZ, RZ, UR4 ;  /* 0x00000004ff9b7e24 */ /* 0x002fce000f8e00ff */
.L_x_9:
[----:B------:R-:W2:Y:S01]  /*0c10*/  LDC R2, c[0x0][0x65c] ;  /* 0x00019700ff027b82 */ /* 0x000ea20000000800 */
[----:B------:R-:W-:Y:S01]  /*0c20*/  ULDC UR6, c[0x0][0x28c] ;  /* 0x0000a30000067ab9 */ /* 0x000fe20000000800 */
[----:B------:R-:W-:Y:S01]  /*0c30*/  ISETP.NE.AND P0, PT, R10, 0x2, PT ;  /* 0x000000020a00780c */ /* 0x000fe20003f05270 */
[----:B------:R-:W-:Y:S01]  /*0c40*/  UIADD3 UR6, UR6, 0x7f, URZ ;  /* 0x0000007f06067890 */ /* 0x000fe2000fffe03f */
[----:B01----:R-:W-:Y:S01]  /*0c50*/  IMAD.U32 R8, RZ, RZ, UR12 ;  /* 0x0000000cff087e24 */ /* 0x003fe2000f8e00ff */
[----:B------:R-:W-:Y:S01]  /*0c60*/  UMOV UR38, URZ ;  /* 0x0000003f00267c82 */ /* 0x000fe20008000000 */
[----:B------:R-:W-:Y:S01]  /*0c70*/  IMAD.MOV.U32 R9, RZ, RZ, RZ ;  /* 0x000000ffff097224 */ /* 0x000fe200078e00ff */
[----:B------:R-:W-:Y:S01]  /*0c80*/  USHF.R.S32.HI UR7, URZ, 0x1f, UR6 ;  /* 0x0000001f3f077899 */ /* 0x000fe20008011406 */
[----:B------:R-:W-:Y:S01]  /*0c90*/  UMOV UR39, URZ ;  /* 0x0000003f00277c82 */ /* 0x000fe20008000000 */
[----:B------:R-:W-:Y:S02]  /*0ca0*/  ULDC.64 UR8, c[0x0][0x650] ;  /* 0x0001940000087ab9 */ /* 0x000fe40000000a00 */
[----:B------:R-:W-:-:S04]  /*0cb0*/  ULEA.HI UR7, UR7, UR6, URZ, 0x7 ;  /* 0x0000000607077291 */ /* 0x000fc8000f8f383f */
[----:B------:R-:W-:Y:S01]  /*0cc0*/  USHF.R.S32.HI UR40, URZ, 0x7, UR7 ;  /* 0x000000073f287899 */ /* 0x000fe20008011407 */
[----:B--2---:R-:W-:-:S13]  /*0cd0*/  ISETP.NE.AND P1, PT, R2, 0x1, PT ;  /* 0x000000010200780c */ /* 0x004fda0003f25270 */
[----:B------:R-:W0:Y:S01]  /*0ce0*/  @P1 LDC R19, c[0x0][0x10] ;  /* 0x00000400ff131b82 */ /* 0x000e220000000800 */
[----:B------:R-:W-:Y:S02]  /*0cf0*/  @P1 IMAD.MOV.U32 R7, RZ, RZ, RZ ;  /* 0x000000ffff071224 */ /* 0x000fe400078e00ff */
[----:B------:R-:W-:-:S05]  /*0d00*/  @P1 IMAD.MOV.U32 R17, RZ, RZ, RZ ;  /* 0x000000ffff111224 */ /* 0x000fca00078e00ff */
[----:B------:R-:W1:Y:S01]  /*0d10*/  @!P1 LDC R11, c[0x0][0xc] ;  /* 0x00000300ff0b9b82 */ /* 0x000e620000000800 */
[----:B------:R-:W-:Y:S01]  /*0d20*/  ULDC UR4, c[0x0][0xc] ;  /* 0x0000030000047ab9 */ /* 0x000fe20000000800 */
[----:B------:R-:W-:Y:S02]  /*0d30*/  ULDC UR5, c[0x0][0x10] ;  /* 0x0000040000057ab9 */ /* 0x000fe40000000800 */
[----:B------:R-:W-:-:S04]  /*0d40*/  UIMAD.WIDE.U32 UR4, UR4, UR5, URZ ;  /* 0x00000005040472a5 */ /* 0x000fc8000f8e003f */
[----:B------:R-:W2:Y:S01]  /*0d50*/  LDC R2, c[0x0][0x14] ;  /* 0x00000500ff027b82 */ /* 0x000ea20000000800 */
[----:B0-----:R-:W-:-:S04]  /*0d60*/  @P1 IMAD.WIDE.U32 R18, R19, UR12, R6 ;  /* 0x0000000c13121c25 */ /* 0x001fc8000f8e0006 */
[----:B------:R-:W-:Y:S02]  /*0d70*/  @P1 IMAD.IADD R17, R19, 0x1, R17 ;  /* 0x0000000113111824 */ /* 0x000fe400078e0211 */
[----:B-1----:R-:W-:-:S04]  /*0d80*/  @!P1 IMAD.WIDE.U32 R8, R6, R11, R8 ;  /* 0x0000000b06089225 */ /* 0x002fc800078e0008 */
[----:B------:R-:W-:Y:S02]  /*0d90*/  @!P1 IMAD.MOV.U32 R18, RZ, RZ, R8 ;  /* 0x000000ffff129224 */ /* 0x000fe400078e0008 */
[----:B------:R-:W-:Y:S02]  /*0da0*/  @!P1 IMAD.MOV.U32 R17, RZ, RZ, R9 ;  /* 0x000000ffff119224 */ /* 0x000fe400078e0009 */
[----:B--2---:R-:W-:-:S04]  /*0db0*/  IMAD.WIDE.U32 R12, R2, UR4, RZ ;  /* 0x00000004020c7c25 */ /* 0x004fc8000f8e00ff */
[----:B------:R-:W-:Y:S01]  /*0dc0*/  IMAD R23, R2, UR5, RZ ;  /* 0x0000000502177c24 */ /* 0x000fe2000f8e02ff */
[----:B------:R0:W-:Y:S03]  /*0dd0*/  STL.64 [R1], R12 ;  /* 0x0000000c01007387 */ /* 0x0001e60000100a00 */
[----:B------:R-:W-:Y:S01]  /*0de0*/  IMAD.IADD R23, R13, 0x1, R23 ;  /* 0x000000010d177824 */ /* 0x000fe200078e0217 */
[----:B------:R-:W-:Y:S06]  /*0df0*/  @P0 BRA `(.L_x_11) ;  /* 0x0000000000200947 */ /* 0x000fec0003800000 */
[----:B------:R-:W-:Y:S01]  /*0e00*/  UISETP.GE.U32.AND UP0, UPT, UR40, 0x5, UPT ;  /* 0x000000052800788c */ /* 0x000fe2000bf06070 */
[----:B------:R-:W-:Y:S01]  /*0e10*/  IADD3 R18, P0, R18, R12, RZ ;  /* 0x0000000c12127210 */ /* 0x000fe20007f1e0ff */
[----:B------:R-:W-:Y:S01]  /*0e20*/  UIMAD.WIDE.U32 UR4, UR40, -0x33333333, URZ ;  /* 0xcccccccd280478a5 */ /* 0x000fe2000f8e003f */
[----:B------:R-:W-:-:S03]  /*0e30*/  UMOV UR39, URZ ;  /* 0x0000003f00277c82 */ /* 0x000fc60008000000 */
[----:B------:R-:W-:Y:S01]  /*0e40*/  USHF.R.U32.HI UR4, URZ, 0x2, UR5 ;  /* 0x000000023f047899 */ /* 0x000fe20008011605 */
[----:B------:R-:W-:-:S03]  /*0e50*/  IMAD.X R17, R23, 0x1, R17, P0 ;  /* 0x0000000117117824 */ /* 0x000fc600000e0611 */
[----:B------:R-:W-:Y:S02]  /*0e60*/  UIMAD UR38, UR4, -0x5, UR40 ;  /* 0xfffffffb042678a4 */ /* 0x000fe4000f8e0228 */
[----:B------:R-:W-:-:S12]  /*0e70*/  @UP0 ULOP3.LUT UR39, UR4, 0x1, URZ, 0xc0, !UPT ;  /* 0x0000000104270892 */ /* 0x000fd8000f8ec03f */
.L_x_11:
[----:B------:R-:W-:Y:S01]  /*0e80*/  ISETP.GE.U32.AND P0, PT, R18, UR8, PT ;  /* 0x0000000812007c0c */ /* 0x000fe2000bf06070 */
[----:B------:R-:W-:Y:S01]  /*0e90*/  IMAD.MOV.U32 R19, RZ, RZ, -0x1 ;  /* 0xffffffffff137424 */ /* 0x000fe200078e00ff */
[----:B------:R-:W-:Y:S01]  /*0ea0*/  PRMT R8, RZ, 0x7610, R8 ;  /* 0x00007610ff087816 */ /* 0x000fe20000000008 */
[----:B------:R-:W-:Y:S01]  /*0eb0*/  IMAD.MOV.U32 R22, RZ, RZ, -0x1 ;  /* 0xffffffffff167424 */ /* 0x000fe200078e00ff */
[----:B------:R-:W-:Y:S01]  /*0ec0*/  ISETP.GE.U32.AND.EX P0, PT, R17, UR9, PT, P0 ;  /* 0x0000000911007c0c */ /* 0x000fe2000bf06100 */
[----:B------:R-:W-:-:S12]  /*0ed0*/  IMAD.MOV.U32 R2, RZ, RZ, -0x1 ;  /* 0xffffffffff027424 */ /* 0x000fd800078e00ff */
[----:B------:R-:W-:Y:S05]  /*0ee0*/  @P0 BRA `(.L_x_12) ;  /* 0x00000004002c0947 */ /* 0x000fea0003800000 */
[----:B------:R-:W1:Y:S01]  /*0ef0*/  LDC.64 R26, c[0x0][0x628] ;  /* 0x00018a00ff1a7b82 */ /* 0x000e620000000a00 */
[----:B------:R-:W-:Y:S02]  /*0f00*/  IMAD.MOV.U32 R8, RZ, RZ, R18 ;  /* 0x000000ffff087224 */ /* 0x000fe400078e0012 */
[----:B------:R-:W-:-:S05]  /*0f10*/  IMAD.MOV.U32 R9, RZ, RZ, R17 ;  /* 0x000000ffff097224 */ /* 0x000fca00078e0011 */
[----:B------:R-:W2:Y:S08]  /*0f20*/  LDC R2, c[0x0][0x630] ;  /* 0x00018c00ff027b82 */ /* 0x000eb00000000800 */
[----:B------:R-:W3:Y:S01]  /*0f30*/  LDC.64 R28, c[0x0][0x620] ;  /* 0x00018800ff1c7b82 */ /* 0x000ee20000000a00 */
[----:B-1----:R-:W-:-:S04]  /*0f40*/  ISETP.NE.U32.AND P0, PT, R26, RZ, PT ;  /* 0x000000ff1a00720c */ /* 0x002fc80003f05070 */
[----:B------:R-:W-:-:S13]  /*0f50*/  ISETP.NE.AND.EX P0, PT, R27, RZ, PT, P0 ;  /* 0x000000ff1b00720c */ /* 0x000fda0003f05300 */
[----:B--23--:R-:W-:Y:S05]  /*0f60*/  @!P0 BRA `(.L_x_13) ;  /* 0x0000000000288947 */ /* 0x00cfea0003800000 */
[----:B0-----:R-:W0:Y:S02]  /*0f70*/  LDC R13, c[0x0][0x634] ;  /* 0x00018d00ff0d7b82 */ /* 0x001e240000000800 */
[----:B0-----:R-:W-:-:S05]  /*0f80*/  IADD3 R13, P0, R18, R13, RZ ;  /* 0x0000000d120d7210 */ /* 0x001fca0007f1e0ff */
[----:B------:R-:W-:-:S04]  /*0f90*/  IMAD.X R15, RZ, RZ, R17, P0 ;  /* 0x000000ffff0f7224 */ /* 0x000fc800000e0611 */
[----:B------:R-:W-:-:S04]  /*0fa0*/  IMAD.WIDE.U32 R8, R15, R26, RZ ;  /* 0x0000001a0f087225 */ /* 0x000fc800078e00ff */
[----:B------:R-:W-:-:S04]  /*0fb0*/  IMAD.WIDE.U32 R10, P0, R13, R27, R8 ;  /* 0x0000001b0d0a7225 */ /* 0x000fc80007800008 */
[----:B------:R-:W-:-:S04]  /*0fc0*/  IMAD.WIDE.U32 R8, R13, R26, RZ ;  /* 0x0000001a0d087225 */ /* 0x000fc800078e00ff */
[----:B------:R-:W-:Y:S01]  /*0fd0*/  IMAD.X R13, RZ, RZ, RZ, P0 ;  /* 0x000000ffff0d7224 */ /* 0x000fe200000e06ff */
[----:B------:R-:W-:Y:S01]  /*0fe0*/  IADD3 RZ, P0, R9, R10, RZ ;  /* 0x0000000a09ff7210 */ /* 0x000fe20007f1e0ff */
[----:B------:R-:W-:-:S04]  /*0ff0*/  IMAD.MOV.U32 R12, RZ, RZ, R11 ;  /* 0x000000ffff0c7224 */ /* 0x000fc800078e000b */
[----:B------:R-:W-:-:S08]  /*1000*/  IMAD.WIDE.U32.X R8, R15, R27, R12, P0 ;  /* 0x0000001b0f087225 */ /* 0x000fd000000e040c */
.L_x_13:
[----:B------:R-:W1:Y:S01]  /*1010*/  LDC.64 R32, c[0x0][0x640] ;  /* 0x00019000ff207b82 */ /* 0x000e620000000a00 */
[-C--:B------:R-:W-:Y:S01]  /*1020*/  SHF.R.U64 R30, R8, R2.reuse, R9 ;  /* 0x00000002081e7219 */ /* 0x080fe20000001209 */
[----:B------:R-:W-:Y:S01]  /*1030*/  IMAD.MOV.U32 R19, RZ, RZ, R17 ;  /* 0x000000ffff137224 */ /* 0x000fe200078e0011 */
[----:B------:R-:W-:Y:S01]  /*1040*/  SHF.R.U32.HI R2, RZ, R2, R9 ;  /* 0x00000002ff027219 */ /* 0x000fe20000011609 */
[----:B------:R-:W-:Y:S01]  /*1050*/  IMAD.MOV.U32 R26, RZ, RZ, 0x1 ;  /* 0x00000001ff1a7424 */ /* 0x000fe200078e00ff */
[----:B------:R-:W-:-:S03]  /*1060*/  IADD3 R11, P0, RZ, -R30, RZ ;  /* 0x8000001eff0b7210 */ /* 0x000fc60007f1e0ff */
[----:B------:R-:W2:Y:S02]  /*1070*/  LDC R10, c[0x0][0x618] ;  /* 0x00018600ff0a7b82 */ /* 0x000ea40000000800 */
[----:B------:R-:W-:-:S04]  /*1080*/  IMAD.X R9, RZ, RZ, ~R2, P0 ;  /* 0x000000ffff097224 */ /* 0x000fc800000e0e02 */
[-C--:B------:R-:W-:Y:S02]  /*1090*/  IMAD R2, R9, R28.reuse, RZ ;  /* 0x0000001c09027224 */ /* 0x080fe400078e02ff */
[----:B0-----:R-:W0:Y:S01]  /*10a0*/  LDC R13, c[0x0][0x608] ;  /* 0x00018200ff0d7b82 */ /* 0x001e220000000800 */
[----:B------:R-:W-:-:S04]  /*10b0*/  IMAD.WIDE.U32 R8, R11, R28, R18 ;  /* 0x0000001c0b087225 */ /* 0x000fc800078e0012 */
[----:B------:R-:W-:Y:S02]  /*10c0*/  IMAD R11, R11, R29, R2 ;  /* 0x0000001d0b0b7224 */ /* 0x000fe400078e0202 */
[----:B------:R-:W-:Y:S01]  /*10d0*/  IMAD.MOV.U32 R2, RZ, RZ, -0x1 ;  /* 0xffffffffff027424 */ /* 0x000fe200078e00ff */
[----:B------:R-:W3:Y:S01]  /*10e0*/  LDC R31, c[0x0][0x658] ;  /* 0x00019600ff1f7b82 */ /* 0x000ee20000000800 */
[----:B------:R-:W-:Y:S01]  /*10f0*/  IMAD.IADD R9, R9, 0x1, R11 ;  /* 0x0000000109097824 */ /* 0x000fe200078e020b */
[----:B-1----:R-:W-:-:S04]  /*1100*/  ISETP.NE.U32.AND P0, PT, R32, RZ, PT ;  /* 0x000000ff2000720c */ /* 0x002fc80003f05070 */
[----:B------:R-:W-:Y:S02]  /*1110*/  ISETP.NE.AND.EX P0, PT, R33, RZ, PT, P0 ;  /* 0x000000ff2100720c */ /* 0x000fe40003f05300 */
[----:B------:R-:W1:Y:S01]  /*1120*/  LDC R29, c[0x0][0x600] ;  /* 0x00018000ff1d7b82 */ /* 0x000e620000000800 */
[-CC-:B--2---:R-:W-:Y:S02]  /*1130*/  SHF.R.U64 R27, R8, R10.reuse, R9.reuse ;  /* 0x0000000a081b7219 */ /* 0x184fe40000001209 */
[----:B------:R-:W-:-:S05]  /*1140*/  SHF.R.U32.HI R8, RZ, R10, R9 ;  /* 0x0000000aff087219 */ /* 0x000fca0000011609 */
[----:B------:R-:W2:Y:S01]  /*1150*/  LDC R22, c[0x0][0x648] ;  /* 0x00019200ff167b82 */ /* 0x000ea20000000800 */
[-CC-:B0-----:R-:W-:Y:S02]  /*1160*/  SHF.R.U64 R34, R27, R13.reuse, R8.reuse ;  /* 0x0000000d1b227219 */ /* 0x181fe40000001208 */
[----:B------:R-:W-:-:S05]  /*1170*/  SHF.R.U32.HI R8, RZ, R13, R8 ;  /* 0x0000000dff087219 */ /* 0x000fca0000011608 */
[----:B------:R-:W0:Y:S01]  /*1180*/  LDC R24, c[0x0][0x638] ;  /* 0x00018e00ff187b82 */ /* 0x000e220000000800 */
[-CC-:B---3--:R-:W-:Y:S02]  /*1190*/  SHF.R.U64 R36, R34, R31.reuse, R8.reuse ;  /* 0x0000001f22247219 */ /* 0x188fe40000001208 */
[-C--:B------:R-:W-:Y:S02]  /*11a0*/  SHF.L.U32 R2, R2, R31.reuse, RZ ;  /* 0x0000001f02027219 */ /* 0x080fe400000006ff */
[----:B------:R-:W-:Y:S01]  /*11b0*/  SHF.R.U32.HI R9, RZ, R31, R8 ;  /* 0x0000001fff097219 */ /* 0x000fe20000011608 */
[----:B------:R-:W-:Y:S01]  /*11c0*/  IMAD.MOV.U32 R8, RZ, RZ, R36 ;  /* 0x000000ffff087224 */ /* 0x000fe200078e0024 */
[----:B------:R-:W-:Y:S01]  /*11d0*/  LOP3.LUT R15, RZ, R2, RZ, 0x33, !PT ;  /* 0x00000002ff0f7212 */ /* 0x000fe200078e33ff */
[----:B------:R-:W3:Y:S01]  /*11e0*/  LDC R28, c[0x0][0x610] ;  /* 0x00018400ff1c7b82 */ /* 0x000ee20000000800 */
[----:B------:R-:W-:Y:S05]  /*11f0*/  @!P0 BRA `(.L_x_14) ;  /* 0x0000000000288947 */ /* 0x000fea0003800000 */
[----:B------:R-:W4:Y:S02]  /*1200*/  LDC R13, c[0x0][0x64c] ;  /* 0x00019300ff0d7b82 */ /* 0x000f240000000800 */
[----:B----4-:R-:W-:-:S05]  /*1210*/  IADD3 R13, P0, R36, R13, RZ ;  /* 0x0000000d240d7210 */ /* 0x010fca0007f1e0ff */
        /* <DEDUP_REMOVED lines=8> */
.L_x_14:
[----:B--2---:R-:W-:Y:S01]  /*12a0*/  SHF.R.U64 R7, R8, R22, R9 ;  /* 0x0000001608077219 */ /* 0x004fe20000001209 */
[----:B-1----:R-:W-:Y:S01]  /*12b0*/  VIADD R8, R29, 0xffffffff ;  /* 0xffffffff1d087836 */ /* 0x002fe20000000000 */
[----:B------:R-:W-:Y:S01]  /*12c0*/  SHF.L.U32 R2, R26, R31, RZ ;  /* 0x0000001f1a027219 */ /* 0x000fe200000006ff */
[----:B------:R-:W-:Y:S01]  /*12d0*/  @P1 IMAD R21, R25, R20, R6 ;  /* 0x0000001419151224 */ /* 0x000fe200078e0206 */
[----:B------:R-:W-:Y:S01]  /*12e0*/  LOP3.LUT R15, R34, R15, RZ, 0xc0, !PT ;  /* 0x0000000f220f7212 */ /* 0x000fe200078ec0ff */
[----:B------:R-:W-:Y:S01]  /*12f0*/  IMAD.MOV R9, RZ, RZ, -R7 ;  /* 0x000000ffff097224 */ /* 0x000fe200078e0a07 */
[----:B------:R-:W-:-:S03]  /*1300*/  LOP3.LUT R8, R27, R8, RZ, 0xc0, !PT ;  /* 0x000000081b087212 */ /* 0x000fc600078ec0ff */
[----:B------:R-:W-:Y:S02]  /*1310*/  IMAD R6, R2, R7, R15 ;  /* 0x0000000702067224 */ /* 0x000fe400078e020f */
[----:B0-----:R-:W-:Y:S02]  /*1320*/  IMAD R2, R9, R24, R36 ;  /* 0x0000001809027224 */ /* 0x001fe400078e0224 */
[----:B---3--:R-:W-:Y:S02]  /*1330*/  IMAD R19, R6, R28, R21 ;  /* 0x0000001c06137224 */ /* 0x008fe400078e0215 */
[----:B------:R-:W-:Y:S02]  /*1340*/  IMAD R2, R2, R29, R8 ;  /* 0x0000001d02027224 */ /* 0x000fe400078e0208 */
[----:B------:R-:W-:-:S03]  /*1350*/  IMAD.MOV.U32 R6, RZ, RZ, 0x1 ;  /* 0x00000001ff067424 */ /* 0x000fc600078e00ff */
[----:B------:R-:W-:Y:S02]  /*1360*/  SEL R22, R2, R19, !P1 ;  /* 0x0000001302167207 */ /* 0x000fe40004800000 */
[----:B------:R-:W-:Y:S01]  /*1370*/  SEL R19, R19, R2, !P1 ;  /* 0x0000000213137207 */ /* 0x000fe20004800000 */
[----:B------:R-:W-:Y:S01]  /*1380*/  IMAD.MOV.U32 R2, RZ, RZ, R30 ;  /* 0x000000ffff027224 */ /* 0x000fe200078e001e */
[----:B------:R-:W-:-:S07]  /*1390*/  PRMT R8, R6, 0x7610, R8 ;  /* 0x0000761006087816 */ /* 0x000fce0000000008 */
.L_x_12:
[----:B------:R-:W-:Y:S05]  /*13a0*/  @!P2 BRA `(.L_x_15) ;  /* 0x00000000000ca947 */ /* 0x000fea0003800000 */
[----:B------:R-:W-:Y:S01]  /*13b0*/  UCGABAR_WAIT ;  /* 0x0000000000007dc7 */ /* 0x000fe20008000000 */
[----:B------:R-:W-:Y:S01]  /*13c0*/  CCTL.IVALL ;  /* 0x00000000ff00798f */ /* 0x000fe20002000000 */
[----:B------:R-:W-:Y:S05]  /*13d0*/  BRA `(.L_x_16) ;  /* 0x0000000000047947 */ /* 0x000fea0003800000 */
.L_x_15:
[----:B------:R-:W-:Y:S06]  /*13e0*/  BAR.SYNC.DEFER_BLOCKING 0x0 ;  /* 0x0000000000007b1d */ /* 0x000fec0000010000 */
.L_x_16:
[----:B------:R-:W-:Y:S05]  /*13f0*/  @!P4 BRA `(.L_x_17) ;  /* 0x00000094008cc947 */ /* 0x000fea0003800000 */
[----:B------:R-:W-:-:S13]  /*1400*/  ISETP.GT.U32.AND P0, PT, R35, 0x1, PT ;  /* 0x000000012300780c */ /* 0x000fda0003f04070 */
[----:B------:R-:W-:Y:S05]  /*1410*/  @P0 EXIT ;  /* 0x000000000000094d */ /* 0x000fea0003800000 */
.L_x_18:
[----:B------:R-:W-:-:S08]  /*1420*/  NOP ;  /* 0x0000000000007918 */ /* 0x000fd00000000000 */
[----:B------:R-:W1:Y:S02]  /*1430*/  USETMAXREG.TRY_ALLOC.CTAPOOL UP0, 0xe8 ;  /* 0x000000e8000079c8 */ /* 0x000e640008000600 */
[----:B-1----:R-:W-:-:S13]  /*1440*/  PLOP3.LUT P0, PT, PT, PT, UP0, 0x80, 0x0 ;  /* 0x000000000000781c */ /* 0x002fda0003f0f008 */
[----:B------:R-:W-:Y:S05]  /*1450*/  @!P0 BRA `(.L_x_18) ;  /* 0xfffffffc00f08947 */ /* 0x000fea000383ffff */
[----:B------:R-:W-:-:S13]  /*1460*/  LOP3.LUT P0, RZ, R8, 0xff, RZ, 0xc0, !PT ;  /* 0x000000ff08ff7812 */ /* 0x000fda000780c0ff */
[----:B------:R-:W-:Y:S05]  /*1470*/  @!P0 EXIT ;  /* 0x000000000000894d */ /* 0x000fea0003800000 */
[----:B------:R-:W1:Y:S01]  /*1480*/  S2UR UR4, SR_CgaCtaId ;  /* 0x00000000000479c3 */ /* 0x000e620000008800 */
[----:B------:R-:W-:Y:S01]  /*1490*/  VIADD R14, R14, 0xffffffff ;  /* 0xffffffff0e0e7836 */ /* 0x000fe20000000000 */
[CC--:B------:R-:W-:Y:S01]  /*14a0*/  LEA.HI R4, R0.reuse, R3.reuse, RZ, 0x2 ;  /* 0x0000000300047211 */ /* 0x0c0fe200078f10ff */
[----:B------:R-:W-:Y:S01]  /*14b0*/  UMOV UR41, 0x400 ;  /* 0x0000040000297882 */ /* 0x000fe20000000000 */
[----:B------:R-:W-:Y:S01]  /*14c0*/  LEA.HI R0, R0, R3, RZ, 0x5 ;  /* 0x0000000300007211 */ /* 0x000fe200078f28ff */
[----:B------:R-:W-:Y:S01]  /*14d0*/  UISETP.LT.AND UP0, UPT, UR40, 0x1, UPT ;  /* 0x000000012800788c */ /* 0x000fe2000bf01270 */
[----:B------:R-:W-:Y:S01]  /*14e0*/  R2UR UR42, R14 ;  /* 0x000000000e2a72ca */ /* 0x000fe200000e0000 */
[----:B------:R-:W-:Y:S01]  /*14f0*/  USHF.L.U32 UR44, UR40, 0x1, URZ ;  /* 0x00000001282c7899 */ /* 0x000fe2000800063f */
[--C-:B------:R-:W-:Y:S01]  /*1500*/  SHF.R.S32.HI R156, RZ, 0x2, R4.reuse ;  /* 0x00000002ff9c7819 */ /* 0x100fe20000011404 */
[----:B------:R-:W-:Y:S01]  /*1510*/  USEL UR43, UR40, 0x1, UP0 ;  /* 0x00000001282b7887 */ /* 0x000fe20008000000 */
[----:B------:R-:W-:-:S02]  /*1520*/  SHF.R.S32.HI R5, RZ, 0x1f, R4 ;  /* 0x0000001fff057819 */ /* 0x000fc40000011404 */
[----:B------:R-:W-:Y:S01]  /*1530*/  LOP3.LUT R158, R4, 0xfffffffc, RZ, 0xc0, !PT ;  /* 0xfffffffc049e7812 */ /* 0x000fe200078ec0ff */
[----:B------:R-:W-:Y:S01]  /*1540*/  UIADD3 UR43, -UR43, UR40, URZ ;  /* 0x000000282b2b7290 */ /* 0x000fe2000fffe13f */
[----:B------:R-:W-:Y:S02]  /*1550*/  LEA.HI R5, R5, R156, RZ, 0x3 ;  /* 0x0000009c05057211 */ /* 0x000fe400078f18ff */
[----:B------:R-:W-:Y:S01]  /*1560*/  ISETP.NE.AND P0, PT, R14, RZ, PT ;  /* 0x000000ff0e00720c */ /* 0x000fe20003f05270 */
[----:B------:R-:W-:Y:S01]  /*1570*/  IMAD.IADD R158, R3, 0x1, -R158 ;  /* 0x00000001039e7824 */ /* 0x000fe200078e0a9e */
[----:B------:R-:W-:Y:S01]  /*1580*/  LOP3.LUT R5, R5, 0xfffffff8, RZ, 0xc0, !PT ;  /* 0xfffffff805057812 */ /* 0x000fe200078ec0ff */
[----:B------:R-:W-:Y:S01]  /*1590*/  USHF.L.U32 UR42, UR42, 0x3, URZ ;  /* 0x000000032a2a7899 */ /* 0x000fe2000800063f */
[----:B------:R-:W-:Y:S02]  /*15a0*/  LOP3.LUT R174, R16, 0x1, RZ, 0xfc, !PT ;  /* 0x0000000110ae7812 */ /* 0x000fe400078efcff */
[----:B------:R-:W-:Y:S01]  /*15b0*/  SEL R175, RZ, 0x1, P0 ;  /* 0x00000001ffaf7807 */ /* 0x000fe20000000000 */
[----:B------:R-:W-:Y:S01]  /*15c0*/  IMAD.IADD R156, R156, 0x1, -R5 ;  /* 0x000000019c9c7824 */ /* 0x000fe200078e0a05 */
[----:B-1----:R-:W-:Y:S01]  /*15d0*/  ULEA UR41, UR4, UR41, 0x18 ;  /* 0x0000002904297291 */ /* 0x002fe2000f8ec03f */
[----:B------:R-:W-:Y:S01]  /*15e0*/  SHF.R.S32.HI R5, RZ, 0x5, R0 ;  /* 0x00000005ff057819 */ /* 0x000fe20000011400 */
[----:B------:R-:W-:Y:S01]  /*15f0*/  IMAD.U32 R160, RZ, RZ, UR42 ;  /* 0x0000002affa07e24 */ /* 0x000fe2000f8e00ff */
[----:B------:R-:W-:Y:S01]  /*1600*/  ULDC UR4, c[0x0][0x284] ;  /* 0x0000a10000047ab9 */ /* 0x000fe20000000800 */
[----:B------:R-:W-:Y:S01]  /*1610*/  UIADD3 UR45, UR41, 0x60, URZ ;  /* 0x00000060292d7890 */ /* 0x000fe2000fffe03f */
[--C-:B------:R-:W-:Y:S01]  /*1620*/  SHF.R.S32.HI R157, RZ, 0x1f, R156.reuse ;  /* 0x0000001fff9d7819 */ /* 0x100fe2000001149c */
[----:B------:R-:W-:Y:S01]  /*1630*/  IMAD R163, R5, -0x10, -R156 ;  /* 0xfffffff005a37824 */ /* 0x000fe200078e0a9c */
[----:B------:R-:W-:-:S02]  /*1640*/  LOP3.LUT R162, R160, 0x8, RZ, 0xc0, !PT ;  /* 0x00000008a0a27812 */ /* 0x000fc400078ec0ff */
[----:B------:R-:W-:Y:S01]  /*1650*/  LOP3.LUT R160, R160, 0x8, RZ, 0xc, !PT ;  /* 0x00000008a0a07812 */ /* 0x000fe200078e0cff */
[----:B------:R-:W-:Y:S01]  /*1660*/  IMAD.U32 R159, RZ, RZ, UR45 ;  /* 0x0000002dff9f7e24 */ /* 0x000fe2000f8e00ff */
[----:B------:R-:W-:Y:S01]  /*1670*/  LOP3.LUT R162, R162, 0x18, RZ, 0x3c, !PT ;  /* 0x00000018a2a27812 */ /* 0x000fe200078e3cff */
[----:B------:R-:W-:-:S04]  /*1680*/  IMAD.WIDE R156, R5, 0x10, R156 ;  /* 0x00000010059c7825 */ /* 0x000fc800078e029c */
[----:B------:R-:W-:Y:S02]  /*1690*/  VIADD R161, R159, UR42 ;  /* 0x0000002a9fa17c36 */ /* 0x000fe40008000000 */
[----:B------:R-:W-:-:S07]  /*16a0*/  VIADD R163, R163, UR4 ;  /* 0x00000004a3a37c36 */ /* 0x000fce0008000000 */
.L_x_294:
[----:B------:R-:W-:Y:S01]  /*16b0*/  SHF.L.U32 R0, R175, 0x1f, RZ ;  /* 0x0000001faf007819 */ /* 0x000fe200000006ff */
[----:B------:R-:W-:Y:S02]  /*16c0*/  ULDC UR4, c[0x0][0x28c] ;  /* 0x0000a30000047ab9 */ /* 0x000fe40000000800 */
[----:B------:R-:W-:Y:S01]  /*16d0*/  ISETP.LT.AND P1, PT, RZ, UR4, PT ;  /* 0x00000004ff007c0c */ /* 0x000fe2000bf21270 */
[----:B------:R-:W1:Y:S02]  /*16e0*/  SYNCS.PHASECHK.TRANS64.TRYWAIT P0, [R159+UR42], R0 ;  /* 0x000000009f0075a7 */ /* 0x000e64000800016a */
[----:B-1-34-:R-:W-:Y:S10]  /*16f0*/  @!P0 BRA `(.L_x_19) ;  /* 0x000000a400388947 */ /* 0x01aff40003800000 */
.L_x_317:
[----:B------:R-:W-:Y:S05]  /*1700*/  @P1 BRA `(.L_x_20) ;  /* 0x0000000000401947 */ /* 0x000fea0003800000 */
[----:B-1----:R-:W-:Y:S01]  /*1710*/  MOV R0, 0x0 ;  /* 0x0000000000007802 */ /* 0x002fe20000000f00 */
[----:B------:R-:W-:Y:S01]  /*1720*/  ULDC.64 UR4, c[0x4][0x68] ;  /* 0x01001a0000047ab9 */ /* 0x000fe20000000a00 */
[----:B------:R-:W-:Y:S01]  /*1730*/  ULDC.64 UR6, c[0x4][0x8] ;  /* 0x0100020000067ab9 */ /* 0x000fe20000000a00 */
[----:B------:R-:W-:Y:S01]  /*1740*/  IMAD.U32 R4, RZ, RZ, UR4 ;  /* 0x00000004ff047e24 */ /* 0x000fe2000f8e00ff */
[----:B------:R1:W2:Y:S01]  /*1750*/  LDC.64 R14, c[0x4][R0] ;  /* 0x01000000000e7b82 */ /* 0x0002a20000000a00 */
[----:B------:R-:W-:Y:S01]  /*1760*/  IMAD.U32 R5, RZ, RZ, UR5 ;  /* 0x00000005ff057e24 */ /* 0x000fe2000f8e00ff */
[----:B------:R-:W-:Y:S01]  /*1770*/  ULDC.64 UR4, c[0x4][0x70] ;  /* 0x01001c0000047ab9 */ /* 0x000fe20000000a00 */
[----:B------:R-:W-:Y:S02]  /*1780*/  IMAD.U32 R10, RZ, RZ, UR6 ;  /* 0x00000006ff0a7e24 */ /* 0x000fe4000f8e00ff */
[----:B------:R-:W-:Y:S02]  /*1790*/  IMAD.U32 R6, RZ, RZ, UR4 ;  /* 0x00000004ff067e24 */ /* 0x000fe4000f8e00ff */
[----:B------:R-:W-:-:S02]  /*17a0*/  IMAD.U32 R7, RZ, RZ, UR5 ;  /* 0x00000005ff077e24 */ /* 0x000fc4000f8e00ff */
[----:B------:R-:W-:Y:S02]  /*17b0*/  IMAD.U32 R11, RZ, RZ, UR7 ;  /* 0x00000007ff0b7e24 */ /* 0x000fe4000f8e00ff */
[----:B------:R-:W-:Y:S02]  /*17c0*/  IMAD.MOV.U32 R8, RZ, RZ, 0x1e1 ;  /* 0x000001e1ff087424 */ /* 0x000fe400078e00ff */
[----:B0-----:R-:W-:Y:S02]  /*17d0*/  IMAD.MOV.U32 R12, RZ, RZ, 0x1 ;  /* 0x00000001ff0c7424 */ /* 0x001fe400078e00ff */
[----:B-1----:R-:W-:-:S07]  /*17e0*/  IMAD.MOV.U32 R13, RZ, RZ, RZ ;  /* 0x000000ffff0d7224 */ /* 0x002fce00078e00ff */
[----:B------:R-:W-:-:S07]  /*17f0*/  LEPC R20, `(.L_x_20) ;  /* 0x000000001014794e */ /* 0x000fce0000000000 */
[----:B--2--5:R-:W-:Y:S05]  /*1800*/  CALL.ABS.NOINC R14 ;  /* 0x000000000e007343 */ /* 0x024fea0003c00000 */
.L_x_20:
[----:B------:R-:W-:-:S13]  /*1810*/  ISETP.NE.AND P0, PT, R174, 0x3, PT ;  /* 0x00000003ae00780c */ /* 0x000fda0003f05270 */
[----:B------:R-:W-:Y:S05]  /*1820*/  @!P0 BRA `(.L_x_21) ;  /* 0x0000000000048947 */ /* 0x000fea0003800000 */
[----:B------:R-:W-:Y:S01]  /*1830*/  BPT.TRAP 0x1 ;  /* 0x000000040000795c */ /* 0x000fe20000300000 */
.L_x_21:
[----:B------:R-:W-:Y:S02]  /*1840*/  IMAD.U32 R3, RZ, RZ, UR38 ;  /* 0x00000026ff037e24 */ /* 0x000fe4000f8e00ff */
[----:B-1----:R-:W-:-:S03]  /*1850*/  IMAD.U32 R0, RZ, RZ, UR39 ;  /* 0x00000027ff007e24 */ /* 0x002fc6000f8e00ff */
[----:B------:R-:W-:Y:S02]  /*1860*/  LEA R3, R3, UR41, 0x3 ;  /* 0x0000002903037c11 */ /* 0x000fe4000f8e18ff */
[----:B------:R-:W-:-:S04]  /*1870*/  SHF.L.U32 R0, R0, 0x1f, RZ ;  /* 0x0000001f00007819 */ /* 0x000fc800000006ff */
[----:B------:R1:W2:Y:S01]  /*1880*/  SYNCS.PHASECHK.TRANS64.TRYWAIT P1, [R3+URZ], R0 ;  /* 0x00000000030075a7 */ /* 0x0002a2000802017f */
[----:B------:R-:W-:Y:S05]  /*1890*/  @!P0 BRA `(.L_x_22) ;  /* 0x0000000000048947 */ /* 0x000fea0003800000 */
[----:B------:R-:W-:Y:S01]  /*18a0*/  BPT.TRAP 0x1 ;  /* 0x000000040000795c */ /* 0x000fe20000300000 */
.L_x_22:
[----:B------:R-:W-:-:S05]  /*18b0*/  IMAD.U32 R4, RZ, RZ, UR43 ;  /* 0x0000002bff047e24 */ /* 0x000fca000f8e00ff */
[----:B------:R-:W-:Y:S01]  /*18c0*/  ISETP.GE.AND P2, PT, R4, 0x1, PT ;  /* 0x000000010400780c */ /* 0x000fe20003f46270 */
[----:B--2---:R-:W-:-:S12]  /*18d0*/  @P1 BRA `(.L_x_23) ;  /* 0x0000000000081947 */ /* 0x004fd80003800000 */
[----:B------:R-:W2:Y:S02]  /*18e0*/  SYNCS.PHASECHK.TRANS64.TRYWAIT P1, [R3+URZ], R0 ;  /* 0x00000000030075a7 */ /* 0x000ea4000802017f */
[----:B--2---:R-:W-:Y:S05]  /*18f0*/  @!P1 BRA `(.L_x_24) ;  /* 0x000000a000cc9947 */ /* 0x004fea0003800000 */
.L_x_23:
[----:B------:R-:W-:Y:S05]  /*1900*/  WARPSYNC.ALL ;  /* 0x0000000000007948 */ /* 0x000fea0003800000 */
[----:B------:R-:W-:Y:S01]  /*1910*/  UIADD3 UR4, UR41, 0x180, URZ ;  /* 0x0000018029047890 */ /* 0x000fe2000fffe03f */
[----:B------:R-:W-:Y:S01]  /*1920*/  WARPGROUP.ARRIVE ;  /* 0x00000000000079c5 */ /* 0x000fe20000000000 */
[----:B------:R-:W-:Y:S02]  /*1930*/  UIADD3 UR5, UR41, 0x14180, URZ ;  /* 0x0001418029057890 */ /* 0x000fe4000fffe03f */
[----:B------:R-:W-:Y:S02]  /*1940*/  USHF.R.U32.HI UR4, URZ, 0x4, UR4 ;  /* 0x000000043f047899 */ /* 0x000fe40008011604 */
[----:B------:R-:W-:-:S02]  /*1950*/  USHF.R.U32.HI UR5, URZ, 0x4, UR5 ;  /* 0x000000043f057899 */ /* 0x000fc40008011605 */
[----:B------:R-:W-:Y:S02]  /*1960*/  ULOP3.LUT UR4, UR4, 0x3fff, URZ, 0xc0, !UPT ;  /* 0x00003fff04047892 */ /* 0x000fe4000f8ec03f */
[----:B------:R-:W-:Y:S02]  /*1970*/  ULOP3.LUT UR5, UR5, 0x3fff, URZ, 0xc0, !UPT ;  /* 0x00003fff05057892 */ /* 0x000fe4000f8ec03f */
[----:B------:R-:W-:Y:S02]  /*1980*/  ULOP3.LUT UR4, UR4, 0x10000, URZ, 0xfc, !UPT ;  /* 0x0001000004047892 */ /* 0x000fe4000f8efc3f */
[----:B------:R-:W-:Y:S02]  /*1990*/  ULOP3.LUT UR5, UR5, 0x10000, URZ, 0xfc, !UPT ;  /* 0x0001000005057892 */ /* 0x000fe4000f8efc3f */
[----:B------:R-:W-:Y:S02]  /*19a0*/  ULEA UR6, UR38, UR4, 0xa ;  /* 0x0000000426067291 */ /* 0x000fe4000f8e503f */
[----:B------:R-:W-:Y:S01]  /*19b0*/  ULEA UR7, UR38, UR5, 0xc ;  /* 0x0000000526077291 */ /* 0x000fe2000f8e603f */
[----:B------:R-:W-:Y:S01]  /*19c0*/  UMOV UR9, 0x40000040 ;  /* 0x4000004000097882 */ /* 0x000fe20000000000 */
[----:B------:R-:W-:-:S03]  /*19d0*/  UMOV UR11, 0x40000040 ;  /* 0x40000040000b7882 */ /* 0x000fc60000000000 */
[----:B------:R-:W-:Y:S02]  /*19e0*/  UMOV UR8, UR6 ;  /* 0x0000000600087c82 */ /* 0x000fe40008000000 */
[----:B------:R-:W-:Y:S02]  /*19f0*/  UMOV UR10, UR7 ;  /* 0x00000007000a7c82 */ /* 0x000fe40008000000 */
[----:B------:R-:W-:Y:S01]  /*1a00*/  HGMMA.64x256x16.F32 R24, gdesc[UR8], RZ, !UPT, gsb0 ;  /* 0x03e00000081879f0 */ /* 0x000fe2000c0008ff */
[----:B------:R-:W-:Y:S02]  /*1a10*/  UIADD3 UR8, UR6, 0x2, URZ ;  /* 0x0000000206087890 */ /* 0x000fe4000fffe03f */
[----:B------:R-:W-:Y:S01]  /*1a20*/  UIADD3 UR10, UR7, 0x2, URZ ;  /* 0x00000002070a7890 */ /* 0x000fe2000fffe03f */
[----:B------:R-:W-:Y:S01]  /*1a30*/  UMOV UR9, 0x40000040 ;  /* 0x4000004000097882 */ /* 0x000fe20000000000 */
[----:B------:R-:W-:Y:S01]  /*1a40*/  UMOV UR11, 0x40000040 ;  /* 0x40000040000b7882 */ /* 0x000fe20000000000 */
[----:B------:R-:W-:-:S02]  /*1a50*/  WARPGROUP.DEPBAR.LE gsb0, 0x0 ;  /* 0x00008000000079c5 */ /* 0x000fc40000010000 */
[----:B------:R-:W-:-:S15]  /*1a60*/  WARPGROUP.ARRIVE ;  /* 0x00000000000079c5 */ /* 0x000fde0000000000 */
[----:B------:R-:W-:-:S05]  /*1a70*/  NOP ;  /* 0x0000000000007918 */ /* 0x000fca0000000000 */
[----:B------:R-:W-:Y:S01]  /*1a80*/  HGMMA.64x256x16.F32 R24, gdesc[UR8], R24, gsb0 ;  /* 0x03e00000081879f0 */ /* 0x000fe20008000818 */
[----:B------:R-:W-:Y:S02]  /*1a90*/  UIADD3 UR8, UR6, 0x4, URZ ;  /* 0x0000000406087890 */ /* 0x000fe4000fffe03f */
[----:B------:R-:W-:Y:S01]  /*1aa0*/  UIADD3 UR10, UR7, 0x4, URZ ;  /* 0x00000004070a7890 */ /* 0x000fe2000fffe03f */
[----:B------:R-:W-:Y:S01]  /*1ab0*/  UMOV UR9, 0x40000040 ;  /* 0x4000004000097882 */ /* 0x000fe20000000000 */
[----:B------:R-:W-:Y:S01]  /*1ac0*/  UMOV UR11, 0x40000040 ;  /* 0x40000040000b7882 */ /* 0x000fe20000000000 */
[----:B------:R-:W-:Y:S02]  /*1ad0*/  WARPGROUP.DEPBAR.LE gsb0, 0x0 ;  /* 0x00008000000079c5 */ /* 0x000fe40000010000 */
        /* <DEDUP_REMOVED lines=42> */
[----:B------:R-:W-:Y:S03]  /*1d80*/  HGMMA.64x256x16.F32 R24, gdesc[UR8], R24, gsb0 ;  /* 0x03e00000081879f0 */ /* 0x000fe60008000818 */
[----:B------:R-:W-:Y:S02]  /*1d90*/  WARPGROUP.DEPBAR.LE gsb0, 0x0 ;  /* 0x00008000000079c5 */ /* 0x000fe40000010000 */
[----:B------:R-:W-:Y:S05]  /*1da0*/  @!P2 BRA `(.L_x_25) ;  /* 0x0000000400a0a947 */ /* 0x000fea0003800000 */
[----:B------:R-:W-:Y:S01]  /*1db0*/  UIADD3 UR6, UR38, 0x1, URZ ;  /* 0x0000000126067890 */ /* 0x000fe2000fffe03f */
[----:B-12---:R-:W-:Y:S02]  /*1dc0*/  IMAD.U32 R0, RZ, RZ, UR43 ;  /* 0x0000002bff007e24 */ /* 0x006fe4000f8e00ff */
[----:B------:R-:W-:Y:S01]  /*1dd0*/  IMAD.U32 R3, RZ, RZ, UR38 ;  /* 0x00000026ff037e24 */ /* 0x000fe2000f8e00ff */
[----:B------:R-:W-:-:S04]  /*1de0*/  UISETP.NE.AND UP0, UPT, UR6, 0x5, UPT ;  /* 0x000000050600788c */ /* 0x000fc8000bf05270 */
[----:B------:R-:W-:Y:S02]  /*1df0*/  USEL UR7, URZ, 0x1, UP0 ;  /* 0x000000013f077887 */ /* 0x000fe40008000000 */
[----:B------:R-:W-:Y:S02]  /*1e00*/  USEL UR6, UR6, URZ, UP0 ;  /* 0x0000003f06067287 */ /* 0x000fe40008000000 */
[----:B------:R-:W-:-:S06]  /*1e10*/  ULOP3.LUT UR7, UR39, UR7, URZ, 0x3c, !UPT ;  /* 0x0000000727077292 */ /* 0x000fcc000f8e3c3f */
[----:B------:R-:W-:-:S07]  /*1e20*/  IMAD.U32 R6, RZ, RZ, UR7 ;  /* 0x00000007ff067e24 */ /* 0x000fce000f8e00ff */
.L_x_32:
[----:B------:R-:W-:Y:S05]  /*1e30*/  @!P0 BRA `(.L_x_26) ;  /* 0x0000000000048947 */ /* 0x000fea0003800000 */
[----:B------:R-:W-:Y:S01]  /*1e40*/  BPT.TRAP 0x1 ;  /* 0x000000040000795c */ /* 0x000fe20000300000 */
.L_x_26:
[----:B------:R-:W-:Y:S01]  /*1e50*/  ULEA UR7, UR6, UR41, 0x3 ;  /* 0x0000002906077291 */ /* 0x000fe2000f8e183f */
[----:B------:R-:W-:-:S08]  /*1e60*/  SHF.L.U32 R4, R6, 0x1f, RZ ;  /* 0x0000001f06047819 */ /* 0x000fd000000006ff */
[----:B------:R1:W2:Y:S01]  /*1e70*/  SYNCS.PHASECHK.TRANS64.TRYWAIT P1, [UR7], R4 ;  /* 0x00000004ff0075a7 */ /* 0x0002a20008020147 */
[----:B------:R-:W-:Y:S05]  /*1e80*/  @!P0 BRA `(.L_x_27) ;  /* 0x0000000000048947 */ /* 0x000fea0003800000 */
[----:B------:R-:W-:Y:S01]  /*1e90*/  BPT.TRAP 0x1 ;  /* 0x000000040000795c */ /* 0x000fe20000300000 */
.L_x_27:
[----:B--2---:R-:W-:Y:S05]  /*1ea0*/  @P1 BRA `(.L_x_28) ;  /* 0x0000000000081947 */ /* 0x004fea0003800000 */
[----:B------:R-:W2:Y:S02]  /*1eb0*/  SYNCS.PHASECHK.TRANS64.TRYWAIT P1, [UR7], R4 ;  /* 0x00000004ff0075a7 */ /* 0x000ea40008020147 */
[----:B--2---:R-:W-:Y:S05]  /*1ec0*/  @!P1 BRA `(.L_x_29) ;  /* 0x0000009c006c9947 */ /* 0x004fea0003800000 */
.L_x_28:
[----:B------:R-:W-:Y:S01]  /*1ed0*/  ULEA UR7, UR6, UR4, 0xa ;  /* 0x0000000406077291 */ /* 0x000fe2000f8e503f */
[----:B------:R-:W-:Y:S01]  /*1ee0*/  WARPGROUP.ARRIVE ;  /* 0x00000000000079c5 */ /* 0x000fe20000000000 */
[----:B------:R-:W-:Y:S01]  /*1ef0*/  ULEA UR12, UR6, UR5, 0xc ;  /* 0x00000005060c7291 */ /* 0x000fe2000f8e603f */
[----:B------:R-:W-:Y:S01]  /*1f00*/  UMOV UR9, 0x40000040 ;  /* 0x4000004000097882 */ /* 0x000fe20000000000 */
[----:B------:R-:W-:-:S03]  /*1f10*/  UMOV UR11, 0x40000040 ;  /* 0x40000040000b7882 */ /* 0x000fc60000000000 */
[----:B------:R-:W-:Y:S02]  /*1f20*/  UMOV UR8, UR7 ;  /* 0x0000000700087c82 */ /* 0x000fe40008000000 */
[----:B------:R-:W-:Y:S02]  /*1f30*/  UMOV UR10, UR12 ;  /* 0x0000000c000a7c82 */ /* 0x000fe40008000000 */
[----:B------:R-:W-:Y:S01]  /*1f40*/  HGMMA.64x256x16.F32 R24, gdesc[UR8], R24, gsb0 ;  /* 0x03e00000081879f0 */ /* 0x000fe20008000818 */
        /* <DEDUP_REMOVED lines=58> */
[----:B------:R-:W-:Y:S01]  /*22f0*/  BPT.TRAP 0x1 ;  /* 0x000000040000795c */ /* 0x000fe20000300000 */
.L_x_30:
[----:B------:R-:W-:-:S13]  /*2300*/  ISETP.NE.AND P1, PT, R153, RZ, PT ;  /* 0x000000ff9900720c */ /* 0x000fda0003f25270 */
[----:B-12---:R-:W-:-:S05]  /*2310*/  @P1 LEA R4, R3, UR41, 0x3 ;  /* 0x0000002903041c11 */ /* 0x006fca000f8e18ff */
[----:B------:R-:W-:-:S05]  /*2320*/  @P1 VIADD R5, R4, 0x28 ;  /* 0x0000002804051836 */ /* 0x000fca0000000000 */
[----:B------:R-:W-:-:S04]  /*2330*/  @P1 PRMT R5, R152, 0x654, R5 ;  /* 0x0000065498051816 */ /* 0x000fc80000000005 */
[----:B------:R1:W-:Y:S01]  /*2340*/  @P1 SYNCS.ARRIVE.TRANS64.RED.A1T0 RZ, [R5+URZ], RZ ;  /* 0x000000ff05ff19a7 */ /* 0x0003e2000810043f */
[----:B------:R-:W-:-:S13]  /*2350*/  ISETP.GT.U32.AND P1, PT, R16, 0x1, PT ;  /* 0x000000011000780c */ /* 0x000fda0003f24070 */
[----:B-1----:R-:W-:Y:S05]  /*2360*/  @P1 BRA `(.L_x_31) ;  /* 0x0000000000041947 */ /* 0x002fea0003800000 */
[----:B------:R-:W-:Y:S01]  /*2370*/  BPT.TRAP 0x1 ;  /* 0x000000040000795c */ /* 0x000fe20000300000 */
.L_x_31:
[----:B------:R-:W-:Y:S01]  /*2380*/  UIADD3 UR6, UR6, 0x1, URZ ;  /* 0x0000000106067890 */ /* 0x000fe2000fffe03f */
[C---:B------:R-:W-:Y:S01]  /*2390*/  ISETP.GT.AND P2, PT, R0.reuse, 0x1, PT ;  /* 0x000000010000780c */ /* 0x040fe20003f44270 */
[----:B------:R-:W-:Y:S02]  /*23a0*/  VIADD R3, R3, 0x1 ;  /* 0x0000000103037836 */ /* 0x000fe40000000000 */
[----:B------:R-:W-:Y:S01]  /*23b0*/  UISETP.NE.AND UP0, UPT, UR6, 0x5, UPT ;  /* 0x000000050600788c */ /* 0x000fe2000bf05270 */
[----:B------:R-:W-:Y:S02]  /*23c0*/  VIADD R0, R0, 0xffffffff ;  /* 0xffffffff00007836 */ /* 0x000fe40000000000 */
[C---:B------:R-:W-:Y:S01]  /*23d0*/  ISETP.NE.AND P1, PT, R3.reuse, 0x5, PT ;  /* 0x000000050300780c */ /* 0x040fe20003f25270 */
[----:B------:R-:W-:Y:S02]  /*23e0*/  USEL UR7, URZ, 0x1, UP0 ;  /* 0x000000013f077887 */ /* 0x000fe40008000000 */
[----:B------:R-:W-:Y:S01]  /*23f0*/  USEL UR6, UR6, URZ, UP0 ;  /* 0x0000003f06067287 */ /* 0x000fe20008000000 */
[----:B------:R-:W-:-:S03]  /*2400*/  SEL R3, R3, RZ, P1 ;  /* 0x000000ff03037207 */ /* 0x000fc60000800000 */
[----:B------:R-:W-:Y:S01]  /*2410*/  LOP3.LUT R6, R6, UR7, RZ, 0x3c, !PT ;  /* 0x0000000706067c12 */ /* 0x000fe2000f8e3cff */
[----:B------:R-:W-:Y:S07]  /*2420*/  @P2 BRA `(.L_x_32) ;  /* 0xfffffff800802947 */ /* 0x000fee000383ffff */
.L_x_25:
[----:B-12---:R-:W1:Y:S01]  /*2430*/  LDC R0, c[0x0][0x28c] ;  /* 0x0000a300ff007b82 */ /* 0x006e620000000800 */
[----:B------:R2:W-:Y:S01]  /*2440*/  SYNCS.ARRIVE.TRANS64.A1T0 RZ, [R160+UR45], RZ ;  /* 0x000000ffa0ff79a7 */ /* 0x0005e2000810002d */
[----:B-1----:R-:W-:-:S13]  /*2450*/  ISETP.GE.AND P1, PT, R0, 0x1, PT ;  /* 0x000000010000780c */ /* 0x002fda0003f26270 */
[----:B--2---:R-:W-:Y:S05]  /*2460*/  @!P1 BRA `(.L_x_33) ;  /* 0x0000000000449947 */ /* 0x004fea0003800000 */
[----:B------:R-:W-:Y:S05]  /*2470*/  @!P0 BRA `(.L_x_34) ;  /* 0x0000000000048947 */ /* 0x000fea0003800000 */
[----:B------:R-:W-:Y:S01]  /*2480*/  BPT.TRAP 0x1 ;  /* 0x000000040000795c */ /* 0x000fe20000300000 */
.L_x_34:
[----:B------:R-:W-:-:S13]  /*2490*/  ISETP.NE.AND P0, PT, R153, RZ, PT ;  /* 0x000000ff9900720c */ /* 0x000fda0003f05270 */
[----:B------:R-:W-:-:S05]  /*24a0*/  VOTEU.ANY UP0, P0 ;  /* 0x00000000003f7886 */ /* 0x000fca0000000100 */
[----:B------:R-:W-:-:S06]  /*24b0*/  @UP0 UIADD3 UR4, UR43, UR38, URZ ;  /* 0x000000262b040290 */ /* 0x000fcc000fffe03f */
[----:B------:R-:W-:Y:S02]  /*24c0*/  IMAD.U32 R4, RZ, RZ, UR4 ;  /* 0x00000004ff047e24 */ /* 0x000fe4000f8e00ff */
[----:B------:R-:W-:Y:S02]  /*24d0*/  IMAD.U32 R3, RZ, RZ, UR4 ;  /* 0x00000004ff037e24 */ /* 0x000fe4000f8e00ff */
[----:B------:R-:W-:-:S05]  /*24e0*/  @P0 IMAD.WIDE.U32 R4, R4, -0x33333333, RZ ;  /* 0xcccccccd04040825 */ /* 0x000fca00078e00ff */
[----:B------:R-:W-:-:S05]  /*24f0*/  @P0 SHF.R.U32.HI R0, RZ, 0x2, R5 ;  /* 0x00000002ff000819 */ /* 0x000fca0000011605 */
[----:B------:R-:W-:-:S05]  /*2500*/  @P0 IMAD R0, R0, -0x5, R3 ;  /* 0xfffffffb00000824 */ /* 0x000fca00078e0203 */
[----:B------:R-:W-:-:S05]  /*2510*/  @P0 LEA R0, R0, UR41, 0x3 ;  /* 0x0000002900000c11 */ /* 0x000fca000f8e18ff */
[----:B------:R-:W-:-:S05]  /*2520*/  @P0 VIADD R3, R0, 0x28 ;  /* 0x0000002800030836 */ /* 0x000fca0000000000 */
[----:B------:R-:W-:-:S04]  /*2530*/  @P0 PRMT R3, R152, 0x654, R3 ;  /* 0x0000065498030816 */ /* 0x000fc80000000003 */
[----:B------:R1:W-:Y:S01]  /*2540*/  @P0 SYNCS.ARRIVE.TRANS64.RED.A1T0 RZ, [R3+URZ], RZ ;  /* 0x000000ff03ff09a7 */ /* 0x0003e2000810043f */
[----:B------:R-:W-:-:S13]  /*2550*/  ISETP.GT.U32.AND P0, PT, R16, 0x1, PT ;  /* 0x000000011000780c */ /* 0x000fda0003f04070 */
[----:B-1----:R-:W-:Y:S05]  /*2560*/  @P0 BRA `(.L_x_33) ;  /* 0x0000000000040947 */ /* 0x002fea0003800000 */
[----:B------:R-:W-:Y:S01]  /*2570*/  BPT.TRAP 0x1 ;  /* 0x000000040000795c */ /* 0x000fe20000300000 */
.L_x_33:
[----:B------:R-:W-:Y:S01]  /*2580*/  SHF.L.U32 R0, R175, 0x1f, RZ ;  /* 0x0000001faf007819 */ /* 0x000fe200000006ff */
[----:B------:R-:W-:Y:S01]  /*2590*/  UIADD3 UR38, UR44, UR38, URZ ;  /* 0x000000262c267290 */ /* 0x000fe2000fffe03f */
[----:B------:R-:W1:Y:S01]  /*25a0*/  LDC R15, c[0x0][0x288] ;  /* 0x0000a200ff0f7b82 */ /* 0x000e620000000800 */
[----:B------:R-:W-:Y:S01]  /*25b0*/  UISETP.GE.U32.AND UP1, UPT, UR44, 0x5, UPT ;  /* 0x000000052c00788c */ /* 0x000fe2000bf26070 */
[----:B------:R-:W-:Y:S01]  /*25c0*/  IMAD.SHL.U32 R8, R158, 0x2, RZ ;  /* 0x000000029e087824 */ /* 0x000fe200078e00ff */
[----:B------:R-:W-:Y:S02]  /*25d0*/  UISETP.GT.U32.AND UP0, UPT, UR38, 0x4, UPT ;  /* 0x000000042600788c */ /* 0x000fe4000bf04070 */
[----:B------:R-:W-:Y:S02]  /*25e0*/  UIMAD.WIDE.U32 UR4, UR38, -0x33333333, URZ ;  /* 0xcccccccd260478a5 */ /* 0x000fe4000f8e003f */
[----:B------:R-:W-:Y:S01]  /*25f0*/  UISETP.LT.U32.AND UP0, UPT, UR44, 0x5, UP0 ;  /* 0x000000052c00788c */ /* 0x000fe20008701070 */
[----:B------:R-:W2:Y:S01]  /*2600*/  SYNCS.PHASECHK.TRANS64.TRYWAIT P0, [R159+UR42+0x10], R0 ;  /* 0x000010009f0075a7 */ /* 0x000ea2000800016a */
[----:B------:R-:W-:Y:S01]  /*2610*/  USHF.R.U32.HI UR4, URZ, 0x2, UR5 ;  /* 0x000000023f047899 */ /* 0x000fe20008011605 */
[----:B------:R-:W-:Y:S01]  /*2620*/  SHF.R.S32.HI R9, RZ, 0x1f, R8 ;  /* 0x0000001fff097819 */ /* 0x000fe20000011408 */
[----:B------:R-:W-:-:S02]  /*2630*/  USEL UR6, URZ, 0x1, !UP0 ;  /* 0x000000013f067887 */ /* 0x000fc4000c000000 */
[----:B------:R-:W-:Y:S02]  /*2640*/  UIMAD UR38, UR4, -0x5, UR38 ;  /* 0xfffffffb042678a4 */ /* 0x000fe4000f8e0226 */
[----:B------:R-:W-:-:S04]  /*2650*/  ULOP3.LUT UR39, UR39, UR6, URZ, 0x3c, !UPT ;  /* 0x0000000627277292 */ /* 0x000fc8000f8e3c3f */
[----:B------:R-:W-:Y:S01]  /*2660*/  @UP1 ULOP3.LUT UR39, UR39, 0x1, UR4, 0x78, !UPT ;  /* 0x0000000127271892 */ /* 0x000fe2000f8e7804 */
[----:B-12---:R-:W-:Y:S11]  /*2670*/  @!P0 BRA `(.L_x_35) ;  /* 0x0000009400988947 */ /* 0x006ff60003800000 */
.L_x_318:
[----:B------:R-:W-:Y:S01]  /*2680*/  IMAD.SHL.U32 R14, R19, 0x40, RZ ;  /* 0x00000040130e7824 */ /* 0x000fe200078e00ff */
[----:B------:R-:W-:Y:S01]  /*2690*/  ULDC UR6, c[0x0][0x284] ;  /* 0x0000a10000067ab9 */ /* 0x000fe20000000800 */
[----:B0-----:R-:W-:Y:S01]  /*26a0*/  IMAD.SHL.U32 R12, R22, 0x100, RZ ;  /* 0x00000100160c7824 */ /* 0x001fe200078e00ff */
[----:B------:R-:W-:Y:S01]  /*26b0*/  SHF.R.S32.HI R165, RZ, 0x1f, R2 ;  /* 0x0000001fffa57819 */ /* 0x000fe20000011402 */
[----:B------:R-:W-:Y:S01]  /*26c0*/  ULDC.64 UR4, c[0x0][0x5d0] ;  /* 0x0001740000047ab9 */ /* 0x000fe20000000a00 */
[----:B------:R-:W-:Y:S01]  /*26d0*/  ISETP.GE.AND P0, PT, R14, UR6, PT ;  /* 0x000000060e007c0c */ /* 0x000fe2000bf06270 */
[----:B------:R-:W-:Y:S01]  /*26e0*/  IMAD.WIDE.U32 R4, R2, UR4, R8 ;  /* 0x0000000402047c25 */ /* 0x000fe2000f8e0008 */
[----:B------:R-:W-:Y:S02]  /*26f0*/  SHF.R.S32.HI R13, RZ, 0x1f, R12 ;  /* 0x0000001fff0d7819 */ /* 0x000fe4000001140c */
[C---:B------:R-:W-:Y:S01]  /*2700*/  ISETP.GE.OR P0, PT, R12.reuse, R15, P0 ;  /* 0x0000000f0c00720c */ /* 0x040fe20000706670 */
[----:B------:R-:W-:Y:S01]  /*2710*/  IMAD R3, R165, UR4, RZ ;  /* 0x00000004a5037c24 */ /* 0x000fe2000f8e02ff */
[----:B------:R-:W-:-:S03]  /*2720*/  IADD3 R6, P1, R12, R4, RZ ;  /* 0x000000040c067210 */ /* 0x000fc60007f3e0ff */
[----:B------:R-:W-:-:S05]  /*2730*/  IMAD R3, R2, UR5, R3 ;  /* 0x0000000502037c24 */ /* 0x000fca000f8e0203 */
[----:B------:R-:W-:-:S03]  /*2740*/  IADD3.X R7, R13, R5, R3, P1, !PT ;  /* 0x000000050d077210 */ /* 0x000fc60000ffe403 */
[----:B------:R-:W-:Y:S05]  /*2750*/  @P0 BRA `(.L_x_36) ;  /* 0x0000007c00040947 */ /* 0x000fea0003800000 */
[----:B------:R-:W0:Y:S01]  /*2760*/  LDC.64 R10, c[0x0][0x5c8] ;  /* 0x00017200ff0a7b82 */ /* 0x000e220000000a00 */
[----:B-----5:R-:W-:Y:S01]  /*2770*/  FSETP.NEU.AND P0, PT, R155, RZ, PT ;  /* 0x000000ff9b00720b */ /* 0x020fe20003f0d000 */
[----:B------:R-:W-:Y:S01]  /*2780*/  IMAD R3, R158, -0x2, R15 ;  /* 0xfffffffe9e037824 */ /* 0x000fe200078e020f */
[----:B------:R-:W-:Y:S01]  /*2790*/  BSSY B0, `(.L_x_36) ;  /* 0x00007bd000007945 */ /* 0x000fe20003800000 */
[----:B------:R-:W-:-:S04]  /*27a0*/  IMAD.WIDE R166, R19, 0x40, R156 ;  /* 0x0000004013a67825 */ /* 0x000fc800078e029c */
[----:B-1----:R-:W-:Y:S02]  /*27b0*/  IMAD.IADD R0, R3, 0x1, -R12 ;  /* 0x0000000103007824 */ /* 0x002fe400078e0a0c */
[----:B------:R-:W-:-:S03]  /*27c0*/  IMAD.IADD R3, R163, 0x1, -R14 ;  /* 0x00000001a3037824 */ /* 0x000fc600078e0a0e */
[----:B------:R-:W-:-:S04]  /*27d0*/  ISETP.GT.AND P2, PT, R0, RZ, PT ;  /* 0x000000ff0000720c */ /* 0x000fc80003f44270 */
[----:B------:R-:W-:Y:S01]  /*27e0*/  ISETP.GT.AND P1, PT, R3, RZ, P2 ;  /* 0x000000ff0300720c */ /* 0x000fe20001724270 */
[-C--:B0-----:R-:W-:Y:S02]  /*27f0*/  IMAD R4, R167, R10.reuse, RZ ;  /* 0x0000000aa7047224 */ /* 0x081fe400078e02ff */
[----:B------:R-:W-:-:S04]  /*2800*/  IMAD.WIDE.U32 R6, R166, R10, R6 ;  /* 0x0000000aa6067225 */ /* 0x000fc800078e0006 */
[----:B------:R-:W-:-:S04]  /*2810*/  IMAD R5, R166, R11, R4 ;  /* 0x0000000ba6057224 */ /* 0x000fc800078e0204 */
[----:B------:R-:W-:Y:S01]  /*2820*/  IMAD.IADD R179, R7, 0x1, R5 ;  /* 0x0000000107b37824 */ /* 0x000fe200078e0205 */
[----:B------:R-:W-:Y:S06]  /*2830*/  @!P0 BRA `(.L_x_37) ;  /* 0x0000005400988947 */ /* 0x000fec0003800000 */
[----:B------:R-:W0:Y:S01]  /*2840*/  LDC.64 R20, c[0x0][0x5b8] ;  /* 0x00016e00ff147b82 */ /* 0x000e220000000a00 */
[----:B------:R-:W-:-:S07]  /*2850*/  ULDC.64 UR4, c[0x0][0x5c0] ;  /* 0x0001700000047ab9 */ /* 0x000fce0000000a00 */
[----:B------:R-:W1:Y:S08]  /*2860*/  LDC.64 R168, c[0x0][0x5b0] ;  /* 0x00016c00ffa87b82 */ /* 0x000e700000000a00 */
[----:B------:R-:W2:Y:S01]  /*2870*/  LDC.64 R14, c[0x0][0x5a8] ;  /* 0x00016a00ff0e7b82 */ /* 0x000ea20000000a00 */
[-C--:B0-----:R-:W-:Y:S02]  /*2880*/  IMAD R7, R165, R20.reuse, RZ ;  /* 0x00000014a5077224 */ /* 0x081fe400078e02ff */
[----:B------:R-:W-:-:S04]  /*2890*/  IMAD.WIDE.U32 R4, R2, R20, R8 ;  /* 0x0000001402047225 */ /* 0x000fc800078e0008 */
[----:B------:R-:W-:Y:S01]  /*28a0*/  IMAD R177, R2, R21, R7 ;  /* 0x0000001502b17224 */ /* 0x000fe200078e0207 */
[----:B------:R-:W-:Y:S01]  /*28b0*/  IADD3 R164, P0, R12, R4, RZ ;  /* 0x000000040ca47210 */ /* 0x000fe20007f1e0ff */
[----:B-1----:R-:W-:-:S03]  /*28c0*/  IMAD R4, R167, R168, RZ ;  /* 0x000000a8a7047224 */ /* 0x002fc600078e02ff */
[----:B------:R-:W-:Y:S01]  /*28d0*/  IADD3.X R165, R13, R5, R177, P0, !PT ;  /* 0x000000050da57210 */ /* 0x000fe200007fe4b1 */
[C---:B------:R-:W-:Y:S02]  /*28e0*/  IMAD R21, R166.reuse, R169, R4 ;  /* 0x000000a9a6157224 */ /* 0x040fe400078e0204 */
[----:B------:R-:W-:-:S04]  /*28f0*/  IMAD.WIDE.U32 R4, R166, R168, R164 ;  /* 0x000000a8a6047225 */ /* 0x000fc800078e00a4 */
[----:B------:R-:W-:Y:S01]  /*2900*/  IMAD.IADD R5, R5, 0x1, R21 ;  /* 0x0000000105057824 */ /* 0x000fe200078e0215 */
[----:B--2---:R-:W-:-:S04]  /*2910*/  LEA R170, P0, R4, R14, 0x1 ;  /* 0x0000000e04aa7211 */ /* 0x004fc800078008ff */
[----:B------:R-:W-:-:S05]  /*2920*/  LEA.HI.X R171, R4, R15, R5, 0x1, P0 ;  /* 0x0000000f04ab7211 */ /* 0x000fca00000f0c05 */
[----:B------:R0:W2:Y:S01]  /*2930*/  @P1 LDG.E.LTC128B.U16 R19, desc[UR36][R170.64] ;  /* 0x00000024aa131981 */ /* 0x0000a2000c1e1520 */
[----:B------:R-:W-:Y:S01]  /*2940*/  IMAD.WIDE.U32 R4, R166, R168, R12 ;  /* 0x000000a8a6047225 */ /* 0x000fe200078e000c */
[----:B------:R-:W-:Y:S02]  /*2950*/  BSSY B1, `(.L_x_38) ;  /* 0x0000014000017945 */ /* 0x000fe40003800000 */
[----:B------:R-:W-:-:S04]  /*2960*/  IADD3 R172, P0, R8, R4, RZ ;  /* 0x0000000408ac7210 */ /* 0x000fc80007f1e0ff */
[----:B------:R-:W-:Y:S01]  /*2970*/  IADD3.X R173, R9, R21, R5, P0, !PT ;  /* 0x0000001509ad7210 */ /* 0x000fe200007fe405 */
[C---:B0-----:R-:W-:Y:S01]  /*2980*/  IMAD.SHL.U32 R170, R168.reuse, 0x8, RZ ;  /* 0x00000008a8aa7824 */ /* 0x041fe200078e00ff */
[----:B------:R-:W-:Y:S01]  /*2990*/  SHF.L.U64.HI R171, R168, 0x3, R169 ;  /* 0x00000003a8ab7819 */ /* 0x000fe200000102a9 */
[----:B------:R-:W-:-:S04]  /*29a0*/  IMAD.WIDE.U32 R172, R2, R20, R172 ;  /* 0x0000001402ac7225 */ /* 0x000fc800078e00ac */
[----:B------:R-:W-:Y:S02]  /*29b0*/  IMAD.IADD R7, R177, 0x1, R173 ;  /* 0x00000001b1077824 */ /* 0x000fe400078e02ad */
[----:B--2---:R-:W-:-:S05]  /*29c0*/  HADD2.F32 R4, -RZ, R19.H0_H0 ;  /* 0x20000013ff047230 */ /* 0x004fca0000004100 */
[----:B------:R-:W-:Y:S01]  /*29d0*/  FMUL R5, R4, R155 ;  /* 0x0000009b04057220 */ /* 0x000fe20000400000 */
[----:B------:R-:W-:-:S03]  /*29e0*/  LEA R4, P0, R6, UR4, 0x1 ;  /* 0x0000000406047c11 */ /* 0x000fc6000f8008ff */
[----:B------:R-:W-:Y:S01]  /*29f0*/  FFMA R24, R24, R154, R5 ;  /* 0x0000009a18187223 */ /* 0x000fe20000000005 */
[----:B------:R-:W-:Y:S02]  /*2a00*/  LEA.HI.X R5, R6, UR5, R179, 0x1, P0 ;  /* 0x0000000506057c11 */ /* 0x000fe400080f0cb3 */
[----:B------:R-:W-:Y:S02]  /*2a10*/  ISETP.GT.AND P0, PT, R0, 0x1, PT ;  /* 0x000000010000780c */ /* 0x000fe40003f04270 */
[----:B------:R-:W-:Y:S02]  /*2a20*/  F2FP.F16.F32.PACK_AB R24, RZ, R24 ;  /* 0x00000018ff18723e */ /* 0x000fe400000000ff */
[----:B------:R-:W-:Y:S02]  /*2a30*/  ISETP.GT.AND P3, PT, R3, RZ, P0 ;  /* 0x000000ff0300720c */ /* 0x000fe40000764270 */
[C---:B------:R-:W-:Y:S01]  /*2a40*/  LEA R6, P4, R172.reuse, R14, 0x1 ;  /* 0x0000000eac067211 */ /* 0x040fe200078808ff */
[----:B------:R0:W-:Y:S03]  /*2a50*/  @P1 STG.E.U16 desc[UR36][R4.64], R24 ;  /* 0x0000001804001986 */ /* 0x0001e6000c101524 */
[----:B------:R-:W-:-:S07]  /*2a60*/  LEA.HI.X R7, R172, R15, R7, 0x1, P4 ;  /* 0x0000000fac077211 */ /* 0x000fce00020f0c07 */
[----:B------:R-:W-:Y:S05]  /*2a70*/  @!P3 BRA `(.L_x_39) ;  /* 0x000000000004b947 */ /* 0x000fea0003800000 */
[----:B------:R1:W5:Y:S02]  /*2a80*/  LDG.E.LTC128B.U16 R19, desc[UR36][R6.64+0x2] ;  /* 0x0000022406137981 */ /* 0x000364000c1e1520 */
.L_x_39:
[----:B------:R-:W-:Y:S05]  /*2a90*/  BSYNC B1 ;  /* 0x0000000000017941 */ /* 0x000fea0003800000 */
.L_x_38:
[----:B-----5:R-:W-:Y:S01]  /*2aa0*/  HADD2.F32 R22, -RZ, R19.H0_H0 ;  /* 0x20000013ff167230 */ /* 0x020fe20000004100 */
[----:B------:R-:W-:Y:S01]  /*2ab0*/  ISETP.GT.AND P2, PT, R3, 0x8, P2 ;  /* 0x000000080300780c */ /* 0x000fe20001744270 */
[----:B------:R-:W-:-:S04]  /*2ac0*/  IMAD.WIDE.U32 R170, R166, R168, R170 ;  /* 0x000000a8a6aa7225 */ /* 0x000fc800078e00aa */
[----:B------:R-:W-:Y:S01]  /*2ad0*/  FMUL R22, R22, R155 ;  /* 0x0000009b16167220 */ /* 0x000fe20000400000 */
[----:B------:R-:W-:Y:S01]  /*2ae0*/  IMAD.IADD R167, R21, 0x1, R171 ;  /* 0x0000000115a77824 */ /* 0x000fe200078e02ab */
[----:B------:R-:W-:Y:S02]  /*2af0*/  IADD3 R21, P1, R164, R170, RZ ;  /* 0x000000aaa4157210 */ /* 0x000fe40007f3e0ff */
[----:B------:R-:W-:-:S03]  /*2b00*/  FFMA R22, R25, R154, R22 ;  /* 0x0000009a19167223 */ /* 0x000fc60000000016 */
[----:B------:R-:W-:Y:S01]  /*2b10*/  IMAD.X R164, R167, 0x1, R165, P1 ;  /* 0x00000001a7a47824 */ /* 0x000fe200008e06a5 */
[C---:B0-----:R-:W-:Y:S02]  /*2b20*/  LEA R24, P1, R21.reuse, R14, 0x1 ;  /* 0x0000000e15187211 */ /* 0x041fe400078208ff */
[----:B------:R-:W-:Y:S02]  /*2b30*/  F2FP.F16.F32.PACK_AB R22, RZ, R22 ;  /* 0x00000016ff16723e */ /* 0x000fe400000000ff */
[----:B------:R-:W-:-:S03]  /*2b40*/  LEA.HI.X R25, R21, R15, R164, 0x1, P1 ;  /* 0x0000000f15197211 */ /* 0x000fc600008f0ca4 */
[----:B------:R0:W-:Y:S04]  /*2b50*/  @P3 STG.E.U16 desc[UR36][R4.64+0x2], R22 ;  /* 0x0000021604003986 */ /* 0x0001e8000c101524 */
[----:B------:R-:W2:Y:S01]  /*2b60*/  @P2 LDG.E.LTC128B.U16 R19, desc[UR36][R24.64] ;  /* 0x0000002418132981 */ /* 0x000ea2000c1e1520 */
[----:B------:R-:W-:Y:S01]  /*2b70*/  IADD3 R8, P1, P3, R8, R170, R12 ;  /* 0x000000aa08087210 */ /* 0x000fe20007b3e00c */
[----:B------:R-:W-:Y:S01]  /*2b80*/  BSSY B1, `(.L_x_40) ;  /* 0x0000011000017945 */ /* 0x000fe20003800000 */
[C---:B------:R-:W-:Y:S02]  /*2b90*/  SHF.L.U64.HI R11, R10.reuse, 0x4, R11 ;  /* 0x000000040a0b7819 */ /* 0x040fe4000001020b */
[----:B------:R-:W-:Y:S02]  /*2ba0*/  IADD3.X R9, R9, R167, R13, P1, P3 ;  /* 0x000000a709097210 */ /* 0x000fe40000fe640d */
[----:B------:R-:W-:-:S02]  /*2bb0*/  LEA R10, P1, R10, R4, 0x4 ;  /* 0x000000040a0a7211 */ /* 0x000fc400078220ff */
[----:B------:R-:W-:Y:S01]  /*2bc0*/  ISETP.GT.AND P0, PT, R3, 0x8, P0 ;  /* 0x000000080300780c */ /* 0x000fe20000704270 */
[----:B------:R-:W-:-:S04]  /*2bd0*/  IMAD.WIDE.U32 R20, R2, R20, R8 ;  /* 0x0000001402147225 */ /* 0x000fc800078e0008 */
[----:B------:R-:W-:Y:S01]  /*2be0*/  IMAD.X R11, R11, 0x1, R5, P1 ;  /* 0x000000010b0b7824 */ /* 0x000fe200008e0605 */
[----:B------:R-:W-:Y:S01]  /*2bf0*/  LEA R8, P3, R20, R14, 0x1 ;  /* 0x0000000e14087211 */ /* 0x000fe200078608ff */
[----:B------:R-:W-:-:S05]  /*2c00*/  IMAD.IADD R2, R177, 0x1, R21 ;  /* 0x00000001b1027824 */ /* 0x000fca00078e0215 */
[----:B------:R-:W-:Y:S01]  /*2c10*/  LEA.HI.X R9, R20, R15, R2, 0x1, P3 ;  /* 0x0000000f14097211 */ /* 0x000fe200018f0c02 */
[----:B--2---:R-:W-:-:S05]  /*2c20*/  HADD2.F32 R12, -RZ, R19.H0_H0 ;  /* 0x20000013ff0c7230 */ /* 0x004fca0000004100 */
[----:B------:R-:W-:-:S04]  /*2c30*/  FMUL R13, R12, R155 ;  /* 0x0000009b0c0d7220 */ /* 0x000fc80000400000 */
[----:B------:R-:W-:-:S05]  /*2c40*/  FFMA R13, R26, R154, R13 ;  /* 0x0000009a1a0d7223 */ /* 0x000fca000000000d */
[----:B------:R-:W-:-:S05]  /*2c50*/  F2FP.F16.F32.PACK_AB R13, RZ, R13 ;  /* 0x0000000dff0d723e */ /* 0x000fca00000000ff */
[----:B------:R0:W-:Y:S01]  /*2c60*/  @P2 STG.E.U16 desc[UR36][R10.64], R13 ;  /* 0x0000000d0a002986 */ /* 0x0001e2000c101524 */
[----:B------:R-:W-:Y:S05]  /*2c70*/  @!P0 BRA `(.L_x_41) ;  /* 0x0000000000048947 */ /* 0x000fea0003800000 */
[----:B------:R2:W5:Y:S02]  /*2c80*/  LDG.E.LTC128B.U16 R19, desc[UR36][R8.64+0x2] ;  /* 0x0000022408137981 */ /* 0x000564000c1e1520 */
.L_x_41:
[----:B------:R-:W-:Y:S05]  /*2c90*/  BSYNC B1 ;  /* 0x0000000000017941 */ /* 0x000fea0003800000 */
.L_x_40:
[----:B-----5:R-:W-:Y:S01]  /*2ca0*/  HADD2.F32 R2, -RZ, R19.H0_H0 ;  /* 0x20000013ff027230 */ /* 0x020fe20000004100 */
[----:B------:R-:W-:Y:S01]  /*2cb0*/  ISETP.GT.AND P1, PT, R0, 0x8, PT ;  /* 0x000000080000780c */ /* 0x000fe20003f24270 */
[----:B------:R-:W-:Y:S03]  /*2cc0*/  BSSY B1, `(.L_x_42) ;  /* 0x0000008000017945 */ /* 0x000fe60003800000 */
[----:B------:R-:W-:Y:S01]  /*2cd0*/  FMUL R2, R2, R155 ;  /* 0x0000009b02027220 */ /* 0x000fe20000400000 */
[----:B------:R-:W-:-:S03]  /*2ce0*/  ISETP.GT.AND P2, PT, R3, RZ, P1 ;  /* 0x000000ff0300720c */ /* 0x000fc60000f44270 */
[----:B------:R-:W-:-:S05]  /*2cf0*/  FFMA R2, R27, R154, R2 ;  /* 0x0000009a1b027223 */ /* 0x000fca0000000002 */
[----:B------:R-:W-:-:S05]  /*2d00*/  F2FP.F16.F32.PACK_AB R2, RZ, R2 ;  /* 0x00000002ff02723e */ /* 0x000fca00000000ff */
[----:B------:R3:W-:Y:S01]  /*2d10*/  @P0 STG.E.U16 desc[UR36][R10.64+0x2], R2 ;  /* 0x000002020a000986 */ /* 0x0007e2000c101524 */
[----:B------:R-:W-:Y:S05]  /*2d20*/  @!P2 BRA `(.L_x_43) ;  /* 0x000000000004a947 */ /* 0x000fea0003800000 */
[----:B------:R4:W5:Y:S02]  /*2d30*/  LDG.E.LTC128B.U16 R19, desc[UR36][R6.64+0x10] ;  /* 0x0000102406137981 */ /* 0x000964000c1e1520 */
.L_x_43:
[----:B------:R-:W-:Y:S05]  /*2d40*/  BSYNC B1 ;  /* 0x0000000000017941 */ /* 0x000fea0003800000 */
.L_x_42:
[----:B---3-5:R-:W-:Y:S01]  /*2d50*/  HADD2.F32 R2, -RZ, R19.H0_H0 ;  /* 0x20000013ff027230 */ /* 0x028fe20000004100 */
[----:B------:R-:W-:Y:S01]  /*2d60*/  ISETP.GT.AND P0, PT, R0, 0x9, PT ;  /* 0x000000090000780c */ /* 0x000fe20003f04270 */
[----:B------:R-:W-:Y:S03]  /*2d70*/  BSSY B1, `(.L_x_44) ;  /* 0x0000008000017945 */ /* 0x000fe60003800000 */
[----:B0-----:R-:W-:Y:S01]  /*2d80*/  FMUL R13, R2, R155 ;  /* 0x0000009b020d7220 */ /* 0x001fe20000400000 */
[----:B------:R-:W-:-:S03]  /*2d90*/  ISETP.GT.AND P3, PT, R3, RZ, P0 ;  /* 0x000000ff0300720c */ /* 0x000fc60000764270 */
[----:B------:R-:W-:-:S05]  /*2da0*/  FFMA R13, R28, R154, R13 ;  /* 0x0000009a1c0d7223 */ /* 0x000fca000000000d */
[----:B------:R-:W-:-:S05]  /*2db0*/  F2FP.F16.F32.PACK_AB R13, RZ, R13 ;  /* 0x0000000dff0d723e */ /* 0x000fca00000000ff */
[----:B------:R0:W-:Y:S01]  /*2dc0*/  @P2 STG.E.U16 desc[UR36][R4.64+0x10], R13 ;  /* 0x0000100d04002986 */ /* 0x0001e2000c101524 */
[----:B------:R-:W-:Y:S05]  /*2dd0*/  @!P3 BRA `(.L_x_45) ;  /* 0x000000000004b947 */ /* 0x000fea0003800000 */
[----:B------:R3:W5:Y:S02]  /*2de0*/  LDG.E.LTC128B.U16 R19, desc[UR36][R6.64+0x12] ;  /* 0x0000122406137981 */ /* 0x000764000c1e1520 */
.L_x_45:
[----:B------:R-:W-:Y:S05]  /*2df0*/  BSYNC B1 ;  /* 0x0000000000017941 */ /* 0x000fea0003800000 */
.L_x_44:
[----:B-----5:R-:W-:Y:S01]  /*2e00*/  HADD2.F32 R2, -RZ, R19.H0_H0 ;  /* 0x20000013ff027230 */ /* 0x020fe20000004100 */
[----:B------:R-:W-:Y:S01]  /*2e10*/  ISETP.GT.AND P1, PT, R3, 0x8, P1 ;  /* 0x000000080300780c */ /* 0x000fe20000f24270 */
[----:B------:R-:W-:Y:S03]  /*2e20*/  BSSY B1, `(.L_x_46) ;  /* 0x0000007000017945 */ /* 0x000fe60003800000 */
[----:B------:R-:W-:-:S04]  /*2e30*/  FMUL R2, R2, R155 ;  /* 0x0000009b02027220 */ /* 0x000fc80000400000 */
[----:B------:R-:W-:-:S05]  /*2e40*/  FFMA R2, R29, R154, R2 ;  /* 0x0000009a1d027223 */ /* 0x000fca0000000002 */
[----:B------:R-:W-:-:S05]  /*2e50*/  F2FP.F16.F32.PACK_AB R2, RZ, R2 ;  /* 0x00000002ff02723e */ /* 0x000fca00000000ff */
[----:B------:R0:W-:Y:S01]  /*2e60*/  @P3 STG.E.U16 desc[UR36][R4.64+0x12], R2 ;  /* 0x0000120204003986 */ /* 0x0001e2000c101524 */
[----:B------:R-:W-:Y:S05]  /*2e70*/  @!P1 BRA `(.L_x_47) ;  /* 0x0000000000049947 */ /* 0x000fea0003800000 */
[----:B------:R0:W5:Y:S02]  /*2e80*/  LDG.E.LTC128B.U16 R19, desc[UR36][R8.64+0x10] ;  /* 0x0000102408137981 */ /* 0x000164000c1e1520 */
.L_x_47:
[----:B------:R-:W-:Y:S05]  /*2e90*/  BSYNC B1 ;  /* 0x0000000000017941 */ /* 0x000fea0003800000 */
.L_x_46:
[----:B0----5:R-:W-:Y:S01]  /*2ea0*/  HADD2.F32 R2, -RZ, R19.H0_H0 ;  /* 0x20000013ff027230 */ /* 0x021fe20000004100 */
        /* <DEDUP_REMOVED lines=8> */
.L_x_49:
[----:B------:R-:W-:Y:S05]  /*2f30*/  BSYNC B1 ;  /* 0x0000000000017941 */ /* 0x000fea0003800000 */
.L_x_48:
        /* <DEDUP_REMOVED lines=10> */
.L_x_51:
[----:B------:R-:W-:Y:S05]  /*2fe0*/  BSYNC B1 ;  /* 0x0000000000017941 */ /* 0x000fea0003800000 */
.L_x_50:
[----:B0----5:R-:W-:Y:S01]  /*2ff0*/  HADD2.F32 R2, -RZ, R19.H0_H0 ;  /* 0x20000013ff027230 */ /* 0x021fe20000004100 */
        /* <DEDUP_REMOVED lines=9> */
.L_x_53:
[----:B------:R-:W-:Y:S05]  /*3090*/  BSYNC B1 ;  /* 0x0000000000017941 */ /* 0x000fea0003800000 */
.L_x_52:
        /* <DEDUP_REMOVED lines=9> */
.L_x_55:
[----:B------:R-:W-:Y:S05]  /*3130*/  BSYNC B1 ;  /* 0x0000000000017941 */ /* 0x000fea0003800000 */
.L_x_54:
        /* <DEDUP_REMOVED lines=9> */
.L_x_57:
[----:B------:R-:W-:Y:S05]  /*31d0*/  BSYNC B1 ;  /* 0x0000000000017941 */ /* 0x000fea0003800000 */
.L_x_56:
        /* <DEDUP_REMOVED lines=10> */
.L_x_59:
[----:B------:R-:W-:Y:S05]  /*3280*/  BSYNC B1 ;  /* 0x0000000000017941 */ /* 0x000fea0003800000 */
.L_x_58:
        /* <DEDUP_REMOVED lines=10> */
.L_x_61:
[----:B------:R-:W-:Y:S05]  /*3330*/  BSYNC B1 ;  /* 0x0000000000017941 */ /* 0x000fea0003800000 */
.L_x_60:
        /* <DEDUP_REMOVED lines=9> */
.L_x_63:
[----:B------:R-:W-:Y:S05]  /*33d0*/  BSYNC B1 ;  /* 0x0000000000017941 */ /* 0x000fea0003800000 */
.L_x_62:
        /* <DEDUP_REMOVED lines=9> */
.L_x_65:
[----:B------:R-:W-:Y:S05]  /*3470*/  BSYNC B1 ;  /* 0x0000000000017941 */ /* 0x000fea0003800000 */
.L_x_64:
        /* <DEDUP_REMOVED lines=10> */
.L_x_67:
[----:B------:R-:W-:Y:S05]  /*3520*/  BSYNC B1 ;  /* 0x0000000000017941 */ /* 0x000fea0003800000 */
.L_x_66:
        /* <DEDUP_REMOVED lines=10> */
.L_x_69:
[----:B------:R-:W-:Y:S05]  /*35d0*/  BSYNC B1 ;  /* 0x0000000000017941 */ /* 0x000fea0003800000 */
.L_x_68:
        /* <DEDUP_REMOVED lines=9> */
.L_x_71:
[----:B------:R-:W-:Y:S05]  /*3670*/  BSYNC B1 ;  /* 0x0000000000017941 */ /* 0x000fea0003800000 */
.L_x_70:
        /* <DEDUP_REMOVED lines=9> */
.L_x_73:
[----:B------:R-:W-:Y:S05]  /*3710*/  BSYNC B1 ;  /* 0x0000000000017941 */ /* 0x000fea0003800000 */
.L_x_72:
        /* <DEDUP_REMOVED lines=10> */
.L_x_75:
[----:B------:R-:W-:Y:S05]  /*37c0*/  BSYNC B1 ;  /* 0x0000000000017941 */ /* 0x000fea0003800000 */
.L_x_74:
        /* <DEDUP_REMOVED lines=10> */
.L_x_77:
[----:B------:R-:W-:Y:S05]  /*3870*/  BSYNC B1 ;  /* 0x0000000000017941 */ /* 0x000fea0003800000 */
.L_x_76:
        /* <DEDUP_REMOVED lines=9> */
.L_x_79:
[----:B------:R-:W-:Y:S05]  /*3910*/  BSYNC B1 ;  /* 0x0000000000017941 */ /* 0x000fea0003800000 */
.L_x_78:
        /* <DEDUP_REMOVED lines=9> */
.L_x_81:
[----:B------:R-:W-:Y:S05]  /*39b0*/  BSYNC B1 ;  /* 0x0000000000017941 */ /* 0x000fea0003800000 */
.L_x_80:
        /* <DEDUP_REMOVED lines=10> */
.L_x_83:
[----:B------:R-:W-:Y:S05]  /*3a60*/  BSYNC B1 ;  /* 0x0000000000017941 */ /* 0x000fea0003800000 */
.L_x_82:
        /* <DEDUP_REMOVED lines=10> */
.L_x_85:
[----:B------:R-:W-:Y:S05]  /*3b10*/  BSYNC B1 ;  /* 0x0000000000017941 */ /* 0x000fea0003800000 */
.L_x_84:
        /* <DEDUP_REMOVED lines=9> */
.L_x_87:
[----:B------:R-:W-:Y:S05]  /*3bb0*/  BSYNC B1 ;  /* 0x0000000000017941 */ /* 0x000fea0003800000 */
.L_x_86:
        /* <DEDUP_REMOVED lines=9> */
.L_x_89:
[----:B------:R-:W-:Y:S05]  /*3c50*/  BSYNC B1 ;  /* 0x0000000000017941 */ /* 0x000fea0003800000 */
.L_x_88:
        /* <DEDUP_REMOVED lines=10> */
.L_x_91:
[----:B------:R-:W-:Y:S05]  /*3d00*/  BSYNC B1 ;  /* 0x0000000000017941 */ /* 0x000fea0003800000 */
.L_x_90:
        /* <DEDUP_REMOVED lines=10> */
.L_x_93:
[----:B------:R-:W-:Y:S05]  /*3db0*/  BSYNC B1 ;  /* 0x0000000000017941 */ /* 0x000fea0003800000 */
.L_x_92:
        /* <DEDUP_REMOVED lines=9> */
.L_x_95:
[----:B------:R-:W-:Y:S05]  /*3e50*/  BSYNC B1 ;  /* 0x0000000000017941 */ /* 0x000fea0003800000 */
.L_x_94:
        /* <DEDUP_REMOVED lines=9> */
.L_x_97:
[----:B------:R-:W-:Y:S05]  /*3ef0*/  BSYNC B1 ;  /* 0x0000000000017941 */ /* 0x000fea0003800000 */
.L_x_96:
        /* <DEDUP_REMOVED lines=10> */
.L_x_99:
[----:B------:R-:W-:Y:S05]  /*3fa0*/  BSYNC B1 ;  /* 0x0000000000017941 */ /* 0x000fea0003800000 */
.L_x_98:
        /* <DEDUP_REMOVED lines=10> */
.L_x_101:
[----:B------:R-:W-:Y:S05]  /*4050*/  BSYNC B1 ;  /* 0x0000000000017941 */ /* 0x000fea0003800000 */
.L_x_100:
        /* <DEDUP_REMOVED lines=9> */
.L_x_103:
[----:B------:R-:W-:Y:S05]  /*40f0*/  BSYNC B1 ;  /* 0x0000000000017941 */ /* 0x000fea0003800000 */
.L_x_102:
        /* <DEDUP_REMOVED lines=9> */
.L_x_105:
[----:B------:R-:W-:Y:S05]  /*4190*/  BSYNC B1 ;  /* 0x0000000000017941 */ /* 0x000fea0003800000 */
.L_x_104:
        /* <DEDUP_REMOVED lines=10> */
.L_x_107:
[----:B------:R-:W-:Y:S05]  /*4240*/  BSYNC B1 ;  /* 0x0000000000017941 */ /* 0x000fea0003800000 */
.L_x_106:
        /* <DEDUP_REMOVED lines=10> */
.L_x_109:
[----:B------:R-:W-:Y:S05]  /*42f0*/  BSYNC B1 ;  /* 0x0000000000017941 */ /* 0x000fea0003800000 */
.L_x_108:
        /* <DEDUP_REMOVED lines=9> */
.L_x_111:
[----:B------:R-:W-:Y:S05]  /*4390*/  BSYNC B1 ;  /* 0x0000000000017941 */ /* 0x000fea0003800000 */
.L_x_110:
        /* <DEDUP_REMOVED lines=9> */
.L_x_113:
[----:B------:R-:W-:Y:S05]  /*4430*/  BSYNC B1 ;  /* 0x0000000000017941 */ /* 0x000fea0003800000 */
.L_x_112:
        /* <DEDUP_REMOVED lines=10> */
.L_x_115:
[----:B------:R-:W-:Y:S05]  /*44e0*/  BSYNC B1 ;  /* 0x0000000000017941 */ /* 0x000fea0003800000 */
.L_x_114:
        /* <DEDUP_REMOVED lines=10> */
.L_x_117:
[----:B------:R-:W-:Y:S05]  /*4590*/  BSYNC B1 ;  /* 0x0000000000017941 */ /* 0x000fea0003800000 */
.L_x_116:
        /* <DEDUP_REMOVED lines=9> */
.L_x_119:
[----:B------:R-:W-:Y:S05]  /*4630*/  BSYNC B1 ;  /* 0x0000000000017941 */ /* 0x000fea0003800000 */
.L_x_118:
        /* <DEDUP_REMOVED lines=9> */
.L_x_121:
[----:B------:R-:W-:Y:S05]  /*46d0*/  BSYNC B1 ;  /* 0x0000000000017941 */ /* 0x000fea0003800000 */
.L_x_120:
        /* <DEDUP_REMOVED lines=10> */
.L_x_123:
[----:B------:R-:W-:Y:S05]  /*4780*/  BSYNC B1 ;  /* 0x0000000000017941 */ /* 0x000fea0003800000 */
.L_x_122:
        /* <DEDUP_REMOVED lines=10> */
.L_x_125:
[----:B------:R-:W-:Y:S05]  /*4830*/  BSYNC B1 ;  /* 0x0000000000017941 */ /* 0x000fea0003800000 */
.L_x_124:
        /* <DEDUP_REMOVED lines=9> */
.L_x_127:
[----:B------:R-:W-:Y:S05]  /*48d0*/  BSYNC B1 ;  /* 0x0000000000017941 */ /* 0x000fea0003800000 */
.L_x_126:
        /* <DEDUP_REMOVED lines=9> */
.L_x_129:
[----:B------:R-:W-:Y:S05]  /*4970*/  BSYNC B1 ;  /* 0x0000000000017941 */ /* 0x000fea0003800000 */
.L_x_128:
        /* <DEDUP_REMOVED lines=10> */
.L_x_131:
[----:B------:R-:W-:Y:S05]  /*4a20*/  BSYNC B1 ;  /* 0x0000000000017941 */ /* 0x000fea0003800000 */
.L_x_130:
        /* <DEDUP_REMOVED lines=10> */
.L_x_133:
[----:B------:R-:W-:Y:S05]  /*4ad0*/  BSYNC B1 ;  /* 0x0000000000017941 */ /* 0x000fea0003800000 */
.L_x_132:
        /* <DEDUP_REMOVED lines=9> */
.L_x_135:
[----:B------:R-:W-:Y:S05]  /*4b70*/  BSYNC B1 ;  /* 0x0000000000017941 */ /* 0x000fea0003800000 */
.L_x_134:
        /* <DEDUP_REMOVED lines=9> */
.L_x_137:
[----:B------:R-:W-:Y:S05]  /*4c10*/  BSYNC B1 ;  /* 0x0000000000017941 */ /* 0x000fea0003800000 */
.L_x_136:
        /* <DEDUP_REMOVED lines=10> */
.L_x_139:
[----:B------:R-:W-:Y:S05]  /*4cc0*/  BSYNC B1 ;  /* 0x0000000000017941 */ /* 0x000fea0003800000 */
.L_x_138:
        /* <DEDUP_REMOVED lines=10> */
.L_x_141:
[----:B------:R-:W-:Y:S05]  /*4d70*/  BSYNC B1 ;  /* 0x0000000000017941 */ /* 0x000fea0003800000 */
.L_x_140:
        /* <DEDUP_REMOVED lines=9> */
.L_x_143:
[----:B------:R-:W-:Y:S05]  /*4e10*/  BSYNC B1 ;  /* 0x0000000000017941 */ /* 0x000fea0003800000 */
.L_x_142:
        /* <DEDUP_REMOVED lines=9> */
.L_x_145:
[----:B------:R-:W-:Y:S05]  /*4eb0*/  BSYNC B1 ;  /* 0x0000000000017941 */ /* 0x000fea0003800000 */
.L_x_144:
        /* <DEDUP_REMOVED lines=10> */
.L_x_147:
[----:B------:R-:W-:Y:S05]  /*4f60*/  BSYNC B1 ;  /* 0x0000000000017941 */ /* 0x000fea0003800000 */
.L_x_146:
        /* <DEDUP_REMOVED lines=10> */
.L_x_149:
[----:B------:R-:W-:Y:S05]  /*5010*/  BSYNC B1 ;  /* 0x0000000000017941 */ /* 0x000fea0003800000 */
.L_x_148:
        /* <DEDUP_REMOVED lines=9> */
.L_x_151:
[----:B------:R-:W-:Y:S05]  /*50b0*/  BSYNC B1 ;  /* 0x0000000000017941 */ /* 0x000fea0003800000 */
.L_x_150:
        /* <DEDUP_REMOVED lines=9> */
.L_x_153:
[----:B------:R-:W-:Y:S05]  /*5150*/  BSYNC B1 ;  /* 0x0000000000017941 */ /* 0x000fea0003800000 */
.L_x_152:
        /* <DEDUP_REMOVED lines=10> */
.L_x_155:
[----:B------:R-:W-:Y:S05]  /*5200*/  BSYNC B1 ;  /* 0x0000000000017941 */ /* 0x000fea0003800000 */
.L_x_154:
        /* <DEDUP_REMOVED lines=10> */
.L_x_157:
[----:B------:R-:W-:Y:S05]  /*52b0*/  BSYNC B1 ;  /* 0x0000000000017941 */ /* 0x000fea0003800000 */
.L_x_156:
        /* <DEDUP_REMOVED lines=9> */
.L_x_159:
[----:B------:R-:W-:Y:S05]  /*5350*/  BSYNC B1 ;  /* 0x0000000000017941 */ /* 0x000fea0003800000 */
.L_x_158:
        /* <DEDUP_REMOVED lines=9> */
.L_x_161:
[----:B------:R-:W-:Y:S05]  /*53f0*/  BSYNC B1 ;  /* 0x0000000000017941 */ /* 0x000fea0003800000 */
.L_x_160:
        /* <DEDUP_REMOVED lines=10> */
.L_x_163:
[----:B------:R-:W-:Y:S05]  /*54a0*/  BSYNC B1 ;  /* 0x0000000000017941 */ /* 0x000fea0003800000 */
.L_x_162:
        /* <DEDUP_REMOVED lines=10> */
.L_x_165:
[----:B------:R-:W-:Y:S05]  /*5550*/  BSYNC B1 ;  /* 0x0000000000017941 */ /* 0x000fea0003800000 */
.L_x_164:
        /* <DEDUP_REMOVED lines=9> */
.L_x_167:
[----:B------:R-:W-:Y:S05]  /*55f0*/  BSYNC B1 ;  /* 0x0000000000017941 */ /* 0x000fea0003800000 */
.L_x_166:
        /* <DEDUP_REMOVED lines=9> */
.L_x_169:
[----:B------:R-:W-:Y:S05]  /*5690*/  BSYNC B1 ;  /* 0x0000000000017941 */ /* 0x000fea0003800000 */
.L_x_168:
        /* <DEDUP_REMOVED lines=10> */
.L_x_171:
[----:B------:R-:W-:Y:S05]  /*5740*/  BSYNC B1 ;  /* 0x0000000000017941 */ /* 0x000fea0003800000 */
.L_x_170:
        /* <DEDUP_REMOVED lines=10> */
.L_x_173:
[----:B------:R-:W-:Y:S05]  /*57f0*/  BSYNC B1 ;  /* 0x0000000000017941 */ /* 0x000fea0003800000 */
.L_x_172:
        /* <DEDUP_REMOVED lines=9> */
.L_x_175:
[----:B------:R-:W-:Y:S05]  /*5890*/  BSYNC B1 ;  /* 0x0000000000017941 */ /* 0x000fea0003800000 */
.L_x_174:
        /* <DEDUP_REMOVED lines=9> */
.L_x_177:
[----:B------:R-:W-:Y:S05]  /*5930*/  BSYNC B1 ;  /* 0x0000000000017941 */ /* 0x000fea0003800000 */
.L_x_176:
        /* <DEDUP_REMOVED lines=10> */
.L_x_179:
[----:B------:R-:W-:Y:S05]  /*59e0*/  BSYNC B1 ;  /* 0x0000000000017941 */ /* 0x000fea0003800000 */
.L_x_178:
        /* <DEDUP_REMOVED lines=10> */
.L_x_181:
[----:B------:R-:W-:Y:S05]  /*5a90*/  BSYNC B1 ;  /* 0x0000000000017941 */ /* 0x000fea0003800000 */
.L_x_180:
        /* <DEDUP_REMOVED lines=9> */
.L_x_183:
[----:B------:R-:W-:Y:S05]  /*5b30*/  BSYNC B1 ;  /* 0x0000000000017941 */ /* 0x000fea0003800000 */
.L_x_182:
        /* <DEDUP_REMOVED lines=9> */
.L_x_185:
[----:B------:R-:W-:Y:S05]  /*5bd0*/  BSYNC B1 ;  /* 0x0000000000017941 */ /* 0x000fea0003800000 */
.L_x_184:
        /* <DEDUP_REMOVED lines=10> */
.L_x_187:
[----:B------:R-:W-:Y:S05]  /*5c80*/  BSYNC B1 ;  /* 0x0000000000017941 */ /* 0x000fea0003800000 */
.L_x_186:
        /* <DEDUP_REMOVED lines=10> */
.L_x_189:
[----:B------:R-:W-:Y:S05]  /*5d30*/  BSYNC B1 ;  /* 0x0000000000017941 */ /* 0x000fea0003800000 */
.L_x_188:
        /* <DEDUP_REMOVED lines=9> */
.L_x_191:
[----:B------:R-:W-:Y:S05]  /*5dd0*/  BSYNC B1 ;  /* 0x0000000000017941 */ /* 0x000fea0003800000 */
.L_x_190:
        /* <DEDUP_REMOVED lines=9> */
.L_x_193:
[----:B------:R-:W-:Y:S05]  /*5e70*/  BSYNC B1 ;  /* 0x0000000000017941 */ /* 0x000fea0003800000 */
.L_x_192:
        /* <DEDUP_REMOVED lines=10> */
.L_x_195:
[----:B------:R-:W-:Y:S05]  /*5f20*/  BSYNC B1 ;  /* 0x0000000000017941 */ /* 0x000fea0003800000 */
.L_x_194:
        /* <DEDUP_REMOVED lines=10> */
.L_x_197:
[----:B------:R-:W-:Y:S05]  /*5fd0*/  BSYNC B1 ;  /* 0x0000000000017941 */ /* 0x000fea0003800000 */
.L_x_196:
        /* <DEDUP_REMOVED lines=9> */
.L_x_199:
[----:B------:R-:W-:Y:S05]  /*6070*/  BSYNC B1 ;  /* 0x0000000000017941 */ /* 0x000fea0003800000 */
.L_x_198:
        /* <DEDUP_REMOVED lines=9> */
.L_x_201:
[----:B------:R-:W-:Y:S05]  /*6110*/  BSYNC B1 ;  /* 0x0000000000017941 */ /* 0x000fea0003800000 */
.L_x_200:
        /* <DEDUP_REMOVED lines=10> */
.L_x_203:
[----:B------:R-:W-:Y:S05]  /*61c0*/  BSYNC B1 ;  /* 0x0000000000017941 */ /* 0x000fea0003800000 */
.L_x_202:
        /* <DEDUP_REMOVED lines=10> */
.L_x_205:
[----:B------:R-:W-:Y:S05]  /*6270*/  BSYNC B1 ;  /* 0x0000000000017941 */ /* 0x000fea0003800000 */
.L_x_204:
        /* <DEDUP_REMOVED lines=9> */
.L_x_207:
[----:B------:R-:W-:Y:S05]  /*6310*/  BSYNC B1 ;  /* 0x0000000000017941 */ /* 0x000fea0003800000 */
.L_x_206:
        /* <DEDUP_REMOVED lines=9> */
.L_x_209:
[----:B------:R-:W-:Y:S05]  /*63b0*/  BSYNC B1 ;  /* 0x0000000000017941 */ /* 0x000fea0003800000 */
.L_x_208:
        /* <DEDUP_REMOVED lines=10> */
.L_x_211:
[----:B------:R-:W-:Y:S05]  /*6460*/  BSYNC B1 ;  /* 0x0000000000017941 */ /* 0x000fea0003800000 */
.L_x_210:
        /* <DEDUP_REMOVED lines=10> */
.L_x_213:
[----:B------:R-:W-:Y:S05]  /*6510*/  BSYNC B1 ;  /* 0x0000000000017941 */ /* 0x000fea0003800000 */
.L_x_212:
        /* <DEDUP_REMOVED lines=9> */
.L_x_215:
[----:B------:R-:W-:Y:S05]  /*65b0*/  BSYNC B1 ;  /* 0x0000000000017941 */ /* 0x000fea0003800000 */
.L_x_214:
        /* <DEDUP_REMOVED lines=9> */
.L_x_217:
[----:B------:R-:W-:Y:S05]  /*6650*/  BSYNC B1 ;  /* 0x0000000000017941 */ /* 0x000fea0003800000 */
.L_x_216:
        /* <DEDUP_REMOVED lines=10> */
.L_x_219:
[----:B------:R-:W-:Y:S05]  /*6700*/  BSYNC B1 ;  /* 0x0000000000017941 */ /* 0x000fea0003800000 */
.L_x_218:
        /* <DEDUP_REMOVED lines=10> */
.L_x_221:
[----:B------:R-:W-:Y:S05]  /*67b0*/  BSYNC B1 ;  /* 0x0000000000017941 */ /* 0x000fea0003800000 */
.L_x_220:
        /* <DEDUP_REMOVED lines=9> */
.L_x_223:
[----:B------:R-:W-:Y:S05]  /*6850*/  BSYNC B1 ;  /* 0x0000000000017941 */ /* 0x000fea0003800000 */
.L_x_222:
        /* <DEDUP_REMOVED lines=9> */
.L_x_225:
[----:B------:R-:W-:Y:S05]  /*68f0*/  BSYNC B1 ;  /* 0x0000000000017941 */ /* 0x000fea0003800000 */
.L_x_224:
        /* <DEDUP_REMOVED lines=10> */
.L_x_227:
[----:B------:R-:W-:Y:S05]  /*69a0*/  BSYNC B1 ;  /* 0x0000000000017941 */ /* 0x000fea0003800000 */
.L_x_226:
        /* <DEDUP_REMOVED lines=10> */
.L_x_229:
[----:B------:R-:W-:Y:S05]  /*6a50*/  BSYNC B1 ;  /* 0x0000000000017941 */ /* 0x000fea0003800000 */
.L_x_228:
        /* <DEDUP_REMOVED lines=9> */
.L_x_231:
[----:B------:R-:W-:Y:S05]  /*6af0*/  BSYNC B1 ;  /* 0x0000000000017941 */ /* 0x000fea0003800000 */
.L_x_230:
        /* <DEDUP_REMOVED lines=9> */
.L_x_233:
[----:B------:R-:W-:Y:S05]  /*6b90*/  BSYNC B1 ;  /* 0x0000000000017941 */ /* 0x000fea0003800000 */
.L_x_232:
        /* <DEDUP_REMOVED lines=10> */
.L_x_235:
[----:B------:R-:W-:Y:S05]  /*6c40*/  BSYNC B1 ;  /* 0x0000000000017941 */ /* 0x000fea0003800000 */
.L_x_234:
        /* <DEDUP_REMOVED lines=10> */
.L_x_237:
[----:B------:R-:W-:Y:S05]  /*6cf0*/  BSYNC B1 ;  /* 0x0000000000017941 */ /* 0x000fea0003800000 */
.L_x_236:
        /* <DEDUP_REMOVED lines=9> */
.L_x_239:
[----:B------:R-:W-:Y:S05]  /*6d90*/  BSYNC B1 ;  /* 0x0000000000017941 */ /* 0x000fea0003800000 */
.L_x_238:
        /* <DEDUP_REMOVED lines=9> */
.L_x_241:
[----:B------:R-:W-:Y:S05]  /*6e30*/  BSYNC B1 ;  /* 0x0000000000017941 */ /* 0x000fea0003800000 */
.L_x_240:
        /* <DEDUP_REMOVED lines=10> */
.L_x_243:
[----:B------:R-:W-:Y:S05]  /*6ee0*/  BSYNC B1 ;  /* 0x0000000000017941 */ /* 0x000fea0003800000 */
.L_x_242:
        /* <DEDUP_REMOVED lines=10> */
.L_x_245:
[----:B------:R-:W-:Y:S05]  /*6f90*/  BSYNC B1 ;  /* 0x0000000000017941 */ /* 0x000fea0003800000 */
.L_x_244:
        /* <DEDUP_REMOVED lines=9> */
.L_x_247:
[----:B------:R-:W-:Y:S05]  /*7030*/  BSYNC B1 ;  /* 0x0000000000017941 */ /* 0x000fea0003800000 */
.L_x_246:
        /* <DEDUP_REMOVED lines=9> */
.L_x_249:
[----:B------:R-:W-:Y:S05]  /*70d0*/  BSYNC B1 ;  /* 0x0000000000017941 */ /* 0x000fea0003800000 */
.L_x_248:
        /* <DEDUP_REMOVED lines=10> */
.L_x_251:
[----:B------:R-:W-:Y:S05]  /*7180*/  BSYNC B1 ;  /* 0x0000000000017941 */ /* 0x000fea0003800000 */
.L_x_250:
        /* <DEDUP_REMOVED lines=10> */
.L_x_253:
[----:B------:R-:W-:Y:S05]  /*7230*/  BSYNC B1 ;  /* 0x0000000000017941 */ /* 0x000fea0003800000 */
.L_x_252:
        /* <DEDUP_REMOVED lines=9> */
.L_x_255:
[----:B------:R-:W-:Y:S05]  /*72d0*/  BSYNC B1 ;  /* 0x0000000000017941 */ /* 0x000fea0003800000 */
.L_x_254:
        /* <DEDUP_REMOVED lines=9> */
.L_x_257:
[----:B------:R-:W-:Y:S05]  /*7370*/  BSYNC B1 ;  /* 0x0000000000017941 */ /* 0x000fea0003800000 */
.L_x_256:
        /* <DEDUP_REMOVED lines=10> */
.L_x_259:
[----:B------:R-:W-:Y:S05]  /*7420*/  BSYNC B1 ;  /* 0x0000000000017941 */ /* 0x000fea0003800000 */
.L_x_258:
        /* <DEDUP_REMOVED lines=10> */
.L_x_261:
[----:B------:R-:W-:Y:S05]  /*74d0*/  BSYNC B1 ;  /* 0x0000000000017941 */ /* 0x000fea0003800000 */
.L_x_260:
        /* <DEDUP_REMOVED lines=9> */
.L_x_263:
[----:B------:R-:W-:Y:S05]  /*7570*/  BSYNC B1 ;  /* 0x0000000000017941 */ /* 0x000fea0003800000 */
.L_x_262:
        /* <DEDUP_REMOVED lines=9> */
.L_x_265:
[----:B------:R-:W-:Y:S05]  /*7610*/  BSYNC B1 ;  /* 0x0000000000017941 */ /* 0x000fea0003800000 */
.L_x_264:
        /* <DEDUP_REMOVED lines=10> */
.L_x_267:
[----:B------:R-:W-:Y:S05]  /*76c0*/  BSYNC B1 ;  /* 0x0000000000017941 */ /* 0x000fea0003800000 */
.L_x_266:
        /* <DEDUP_REMOVED lines=10> */
.L_x_269:
[----:B------:R-:W-:Y:S05]  /*7770*/  BSYNC B1 ;  /* 0x0000000000017941 */ /* 0x000fea0003800000 */
.L_x_268:
        /* <DEDUP_REMOVED lines=9> */
.L_x_271:
[----:B------:R-:W-:Y:S05]  /*7810*/  BSYNC B1 ;  /* 0x0000000000017941 */ /* 0x000fea0003800000 */
.L_x_270:
        /* <DEDUP_REMOVED lines=9> */
.L_x_273:
[----:B------:R-:W-:Y:S05]  /*78b0*/  BSYNC B1 ;  /* 0x0000000000017941 */ /* 0x000fea0003800000 */
.L_x_272:
        /* <DEDUP_REMOVED lines=10> */
.L_x_275:
[----:B------:R-:W-:Y:S05]  /*7960*/  BSYNC B1 ;  /* 0x0000000000017941 */ /* 0x000fea0003800000 */
.L_x_274:
        /* <DEDUP_REMOVED lines=10> */
.L_x_277:
[----:B------:R-:W-:Y:S05]  /*7a10*/  BSYNC B1 ;  /* 0x0000000000017941 */ /* 0x000fea0003800000 */
.L_x_276:
        /* <DEDUP_REMOVED lines=9> */
.L_x_279:
[----:B------:R-:W-:Y:S05]  /*7ab0*/  BSYNC B1 ;  /* 0x0000000000017941 */ /* 0x000fea0003800000 */
.L_x_278:
        /* <DEDUP_REMOVED lines=9> */
.L_x_281:
[----:B------:R-:W-:Y:S05]  /*7b50*/  BSYNC B1 ;  /* 0x0000000000017941 */ /* 0x000fea0003800000 */
.L_x_280:
        /* <DEDUP_REMOVED lines=10> */
.L_x_283:
[----:B------:R-:W-:Y:S05]  /*7c00*/  BSYNC B1 ;  /* 0x0000000000017941 */ /* 0x000fea0003800000 */
.L_x_282:
        /* <DEDUP_REMOVED lines=10> */
.L_x_285:
[----:B------:R-:W-:Y:S05]  /*7cb0*/  BSYNC B1 ;  /* 0x0000000000017941 */ /* 0x000fea0003800000 */
.L_x_284:
        /* <DEDUP_REMOVED lines=9> */
.L_x_287:
[----:B------:R-:W-:Y:S05]  /*7d50*/  BSYNC B1 ;  /* 0x0000000000017941 */ /* 0x000fea0003800000 */
.L_x_286:
[----:B0----5:R-:W-:Y:S01]  /*7d60*/  HADD2.F32 R0, -RZ, R19.H0_H0 ;  /* 0x20000013ff007230 */ /* 0x021fe20000004100 */
[----:B------:R-:W-:Y:S01]  /*7d70*/  ISETP.GT.AND P0, PT, R3, 0x8, P0 ;  /* 0x000000080300780c */ /* 0x000fe20000704270 */
[----:B------:R-:W-:Y:S01]  /*7d80*/  @P1 IMAD.MOV.U32 R4, RZ, RZ, R10 ;  /* 0x000000ffff041224 */ /* 0x000fe200078e000a */
[----:B------:R-:W-:Y:S02]  /*7d90*/  BSSY B1, `(.L_x_288) ;  /* 0x0000009000017945 */ /* 0x000fe40003800000 */
[----:B------:R-:W-:-:S04]  /*7da0*/  FMUL R5, R0, R155 ;  /* 0x0000009b00057220 */ /* 0x000fc80000400000 */
[----:B------:R-:W-:-:S05]  /*7db0*/  FFMA R5, R150, R154, R5 ;  /* 0x0000009a96057223 */ /* 0x000fca0000000005 */
[----:B------:R-:W-:-:S04]  /*7dc0*/  F2FP.F16.F32.PACK_AB R5, RZ, R5 ;  /* 0x00000005ff05723e */ /* 0x000fc800000000ff */
[----:B------:R-:W-:Y:S01]  /*7dd0*/  PRMT R2, R5, 0x7610, R2 ;  /* 0x0000761005027816 */ /* 0x000fe20000000002 */
[----:B------:R-:W-:-:S05]  /*7de0*/  @P1 IMAD.MOV.U32 R5, RZ, RZ, R11 ;  /* 0x000000ffff051224 */ /* 0x000fca00078e000b */
[----:B------:R0:W-:Y:S01]  /*7df0*/  @P1 STG.E.U16 desc[UR36][R4.64+0x1f0], R2 ;  /* 0x0001f00204001986 */ /* 0x0001e2000c101524 */
[----:B------:R-:W-:Y:S05]  /*7e00*/  @!P0 BRA `(.L_x_289) ;  /* 0x0000000000048947 */ /* 0x000fea0003800000 */
[----:B------:R0:W5:Y:S02]  /*7e10*/  LDG.E.LTC128B.U16 R19, desc[UR36][R8.64+0x1f2] ;  /* 0x0001f22408137981 */ /* 0x000164000c1e1520 */
.L_x_289:
[----:B------:R-:W-:Y:S05]  /*7e20*/  BSYNC B1 ;  /* 0x0000000000017941 */ /* 0x000fea0003800000 */
.L_x_288:
[----:B------:R-:W-:Y:S05]  /*7e30*/  @!P0 BRA `(.L_x_290) ;  /* 0x0000002400488947 */ /* 0x000fea0003800000 */
[----:B-----5:R-:W-:-:S05]  /*7e40*/  HADD2.F32 R0, -RZ, R19.H0_H0 ;  /* 0x20000013ff007230 */ /* 0x020fca0000004100 */
[----:B------:R-:W-:-:S04]  /*7e50*/  FMUL R0, R0, R155 ;  /* 0x0000009b00007220 */ /* 0x000fc80000400000 */
[----:B------:R-:W-:-:S05]  /*7e60*/  FFMA R0, R151, R154, R0 ;  /* 0x0000009a97007223 */ /* 0x000fca0000000000 */
[----:B------:R-:W-:-:S05]  /*7e70*/  F2FP.F16.F32.PACK_AB R0, RZ, R0 ;  /* 0x00000000ff00723e */ /* 0x000fca00000000ff */
[----:B------:R0:W-:Y:S01]  /*7e80*/  STG.E.U16 desc[UR36][R10.64+0x1f2], R0 ;  /* 0x0001f2000a007986 */ /* 0x0001e2000c101524 */
[----:B------:R-:W-:Y:S05]  /*7e90*/  BRA `(.L_x_290) ;  /* 0x0000002400307947 */ /* 0x000fea0003800000 */
.L_x_37:
[----:B------:R-:W-:Y:S01]  /*7ea0*/  ISETP.GT.AND P0, PT, R0, 0x1, PT ;  /* 0x000000010000780c */ /* 0x000fe20003f04270 */
[----:B------:R-:W-:Y:S01]  /*7eb0*/  ULDC.64 UR4, c[0x0][0x5c0] ;  /* 0x0001700000047ab9 */ /* 0x000fe20000000a00 */
[-C--:B------:R-:W-:Y:S01]  /*7ec0*/  FMUL R24, R24, R154.reuse ;  /* 0x0000009a18187220 */ /* 0x080fe20000400000 */
[-C--:B------:R-:W-:Y:S01]  /*7ed0*/  FMUL R25, R25, R154.reuse ;  /* 0x0000009a19197220 */ /* 0x080fe20000400000 */
[----:B------:R-:W-:Y:S01]  /*7ee0*/  ISETP.GT.AND P3, PT, R3, RZ, P0 ;  /* 0x000000ff0300720c */ /* 0x000fe20000764270 */
[-C--:B------:R-:W-:Y:S01]  /*7ef0*/  FMUL R26, R26, R154.reuse ;  /* 0x0000009a1a1a7220 */ /* 0x080fe20000400000 */
[----:B------:R-:W-:Y:S01]  /*7f00*/  LEA R4, P4, R6, UR4, 0x1 ;  /* 0x0000000406047c11 */ /* 0x000fe2000f8808ff */
[----:B------:R-:W-:Y:S01]  /*7f10*/  FMUL R27, R27, R154 ;  /* 0x0000009a1b1b7220 */ /* 0x000fe20000400000 */
[----:B------:R-:W-:Y:S01]  /*7f20*/  F2FP.F16.F32.PACK_AB R24, RZ, R24 ;  /* 0x00000018ff18723e */ /* 0x000fe200000000ff */
[-C--:B------:R-:W-:Y:S01]  /*7f30*/  FMUL R28, R28, R154.reuse ;  /* 0x0000009a1c1c7220 */ /* 0x080fe20000400000 */
[----:B------:R-:W-:Y:S01]  /*7f40*/  LEA.HI.X R5, R6, UR5, R179, 0x1, P4 ;  /* 0x0000000506057c11 */ /* 0x000fe2000a0f0cb3 */
[-C--:B------:R-:W-:Y:S01]  /*7f50*/  FMUL R29, R29, R154.reuse ;  /* 0x0000009a1d1d7220 */ /* 0x080fe20000400000 */
[----:B------:R-:W-:Y:S01]  /*7f60*/  F2FP.F16.F32.PACK_AB R25, RZ, R25 ;  /* 0x00000019ff19723e */ /* 0x000fe200000000ff */
[-C--:B------:R-:W-:Y:S01]  /*7f70*/  FMUL R30, R30, R154.reuse ;  /* 0x0000009a1e1e7220 */ /* 0x080fe20000400000 */
[----:B------:R-:W-:Y:S01]  /*7f80*/  SHF.L.U64.HI R11, R10, 0x4, R11 ;  /* 0x000000040a0b7819 */ /* 0x000fe2000001020b */
[----:B------:R-:W-:Y:S01]  /*7f90*/  @P1 STG.E.U16 desc[UR36][R4.64], R24 ;  /* 0x0000001804001986 */ /* 0x000fe2000c101524 */
[----:B------:R-:W-:Y:S01]  /*7fa0*/  ISETP.GT.AND P1, PT, R0, 0x8, PT ;  /* 0x000000080000780c */ /* 0x000fe20003f24270 */
[----:B------:R-:W-:Y:S01]  /*7fb0*/  FMUL R31, R31, R154 ;  /* 0x0000009a1f1f7220 */ /* 0x000fe20000400000 */
[C---:B------:R-:W-:Y:S01]  /*7fc0*/  ISETP.GT.AND P4, PT, R3.reuse, 0x8, P0 ;  /* 0x000000080300780c */ /* 0x040fe20000784270 */
[----:B------:R-:W-:Y:S01]  /*7fd0*/  @P3 STG.E.U16 desc[UR36][R4.64+0x2], R25 ;  /* 0x0000021904003986 */ /* 0x000fe2000c101524 */
[----:B------:R-:W-:Y:S01]  /*7fe0*/  LEA R6, P3, R10, R4, 0x4 ;  /* 0x000000040a067211 */ /* 0x000fe200078620ff */
[-C--:B------:R-:W-:Y:S01]  /*7ff0*/  FMUL R32, R32, R154.reuse ;  /* 0x0000009a20207220 */ /* 0x080fe20000400000 */
[----:B------:R-:W-:Y:S01]  /*8000*/  ISETP.GT.AND P2, PT, R3, 0x8, P2 ;  /* 0x000000080300780c */ /* 0x000fe20001744270 */
[-C--:B------:R-:W-:Y:S01]  /*8010*/  FMUL R33, R33, R154.reuse ;  /* 0x0000009a21217220 */ /* 0x080fe20000400000 */
[----:B------:R-:W-:Y:S01]  /*8020*/  ISETP.GT.AND P0, PT, R0, 0x9, PT ;  /* 0x000000090000780c */ /* 0x000fe20003f04270 */
[----:B------:R-:W-:Y:S01]  /*8030*/  IMAD.X R7, R11, 0x1, R5, P3 ;  /* 0x000000010b077824 */ /* 0x000fe200018e0605 */
[C---:B------:R-:W-:Y:S01]  /*8040*/  ISETP.GT.AND P5, PT, R3.reuse, RZ, P1 ;  /* 0x000000ff0300720c */ /* 0x040fe20000fa4270 */
[-C--:B------:R-:W-:Y:S01]  /*8050*/  FMUL R34, R34, R154.reuse ;  /* 0x0000009a22227220 */ /* 0x080fe20000400000 */
[----:B------:R-:W-:Y:S01]  /*8060*/  ISETP.GT.AND P3, PT, R3, RZ, P0 ;  /* 0x000000ff0300720c */ /* 0x000fe20000764270 */
[----:B------:R-:W-:Y:S01]  /*8070*/  FMUL R35, R35, R154 ;  /* 0x0000009a23237220 */ /* 0x000fe20000400000 */
[----:B------:R-:W-:Y:S01]  /*8080*/  F2FP.F16.F32.PACK_AB R26, RZ, R26 ;  /* 0x0000001aff1a723e */ /* 0x000fe200000000ff */
[-C--:B------:R-:W-:Y:S01]  /*8090*/  FMUL R36, R36, R154.reuse ;  /* 0x0000009a24247220 */ /* 0x080fe20000400000 */
[----:B------:R-:W-:Y:S01]  /*80a0*/  F2FP.F16.F32.PACK_AB R27, RZ, R27 ;  /* 0x0000001bff1b723e */ /* 0x000fe200000000ff */
[----:B------:R-:W-:Y:S01]  /*80b0*/  FMUL R37, R37, R154 ;  /* 0x0000009a25257220 */ /* 0x000fe20000400000 */
[----:B------:R-:W-:Y:S01]  /*80c0*/  F2FP.F16.F32.PACK_AB R28, RZ, R28 ;  /* 0x0000001cff1c723e */ /* 0x000fe200000000ff */
[----:B------:R-:W-:Y:S01]  /*80d0*/  @P2 STG.E.U16 desc[UR36][R6.64], R26 ;  /* 0x0000001a06002986 */ /* 0x000fe2000c101524 */
[----:B------:R-:W-:Y:S01]  /*80e0*/  F2FP.F16.F32.PACK_AB R29, RZ, R29 ;  /* 0x0000001dff1d723e */ /* 0x000fe200000000ff */
[-C--:B------:R-:W-:Y:S01]  /*80f0*/  FMUL R38, R38, R154.reuse ;  /* 0x0000009a26267220 */ /* 0x080fe20000400000 */
[----:B------:R-:W-:Y:S01]  /*8100*/  ISETP.GT.AND P2, PT, R3, 0x8, P1 ;  /* 0x000000080300780c */ /* 0x000fe20000f44270 */
[----:B------:R-:W-:Y:S01]  /*8110*/  @P4 STG.E.U16 desc[UR36][R6.64+0x2], R27 ;  /* 0x0000021b06004986 */ /* 0x000fe2000c101524 */
[----:B------:R-:W-:Y:S01]  /*8120*/  ISETP.GT.AND P1, PT, R0, 0x10, PT ;  /* 0x000000100000780c */ /* 0x000fe20003f24270 */
[----:B------:R-:W-:Y:S01]  /*8130*/  FMUL R39, R39, R154 ;  /* 0x0000009a27277220 */ /* 0x000fe20000400000 */
[----:B------:R-:W-:Y:S01]  /*8140*/  F2FP.F16.F32.PACK_AB R30, RZ, R30 ;  /* 0x0000001eff1e723e */ /* 0x000fe200000000ff */
[----:B------:R-:W-:Y:S01]  /*8150*/  @P5 STG.E.U16 desc[UR36][R4.64+0x10], R28 ;  /* 0x0000101c04005986 */ /* 0x000fe2000c101524 */
[C---:B------:R-:W-:Y:S01]  /*8160*/  ISETP.GT.AND P4, PT, R3.reuse, RZ, P1 ;  /* 0x000000ff0300720c */ /* 0x040fe20000f84270 */
[-C--:B------:R-:W-:Y:S01]  /*8170*/  FMUL R40, R40, R154.reuse ;  /* 0x0000009a28287220 */ /* 0x080fe20000400000 */
[----:B------:R-:W-:Y:S01]  /*8180*/  F2FP.F16.F32.PACK_AB R31, RZ, R31 ;  /* 0x0000001fff1f723e */ /* 0x000fe200000000ff */
[----:B------:R-:W-:Y:S01]  /*8190*/  @P3 STG.E.U16 desc[UR36][R4.64+0x12], R29 ;  /* 0x0000121d04003986 */ /* 0x000fe2000c101524 */
[----:B------:R-:W-:Y:S01]  /*81a0*/  ISETP.GT.AND P3, PT, R3, 0x8, P0 ;  /* 0x000000080300780c */ /* 0x000fe20000764270 */
[----:B------:R-:W-:Y:S01]  /*81b0*/  FMUL R41, R41, R154 ;  /* 0x0000009a29297220 */ /* 0x000fe20000400000 */
[----:B------:R-:W-:Y:S01]  /*81c0*/  ISETP.GT.AND P0, PT, R0, 0x11, PT ;  /* 0x000000110000780c */ /* 0x000fe20003f04270 */
[----:B------:R-:W-:Y:S01]  /*81d0*/  @P2 STG.E.U16 desc[UR36][R6.64+0x10], R30 ;  /* 0x0000101e06002986 */ /* 0x000fe2000c101524 */
[----:B------:R-:W-:Y:S01]  /*81e0*/  F2FP.F16.F32.PACK_AB R32, RZ, R32 ;  /* 0x00000020ff20723e */ /* 0x000fe200000000ff */
[-C--:B------:R-:W-:Y:S01]  /*81f0*/  FMUL R42, R42, R154.reuse ;  /* 0x0000009a2a2a7220 */ /* 0x080fe20000400000 */
[----:B------:R-:W-:Y:S01]  /*8200*/  ISETP.GT.AND P5, PT, R3, RZ, P0 ;  /* 0x000000ff0300720c */ /* 0x000fe200007a4270 */
[-C--:B------:R-:W-:Y:S01]  /*8210*/  FMUL R43, R43, R154.reuse ;  /* 0x0000009a2b2b7220 */ /* 0x080fe20000400000 */
[----:B------:R-:W-:Y:S01]  /*8220*/  ISETP.GT.AND P2, PT, R3, 0x8, P1 ;  /* 0x000000080300780c */ /* 0x000fe20000f44270 */
[-C--:B------:R-:W-:Y:S01]  /*8230*/  FMUL R44, R44, R154.reuse ;  /* 0x0000009a2c2c7220 */ /* 0x080fe20000400000 */
[----:B------:R-:W-:Y:S01]  /*8240*/  ISETP.GT.AND P1, PT, R0, 0x18, PT ;  /* 0x000000180000780c */ /* 0x000fe20003f24270 */
[-C--:B------:R-:W-:Y:S01]  /*8250*/  FMUL R45, R45, R154.reuse ;  /* 0x0000009a2d2d7220 */ /* 0x080fe20000400000 */
[----:B------:R-:W-:Y:S01]  /*8260*/  F2FP.F16.F32.PACK_AB R33, RZ, R33 ;  /* 0x00000021ff21723e */ /* 0x000fe200000000ff */
[----:B------:R-:W-:Y:S01]  /*8270*/  @P3 STG.E.U16 desc[UR36][R6.64+0x12], R31 ;  /* 0x0000121f06003986 */ /* 0x000fe2000c101524 */
[C---:B------:R-:W-:Y:S01]  /*8280*/  ISETP.GT.AND P3, PT, R3.reuse, 0x8, P0 ;  /* 0x000000080300780c */ /* 0x040fe20000764270 */
[-C--:B------:R-:W-:Y:S01]  /*8290*/  FMUL R46, R46, R154.reuse ;  /* 0x0000009a2e2e7220 */ /* 0x080fe20000400000 */
[----:B------:R-:W-:Y:S01]  /*82a0*/  ISETP.GT.AND P0, PT, R0, 0x19, PT ;  /* 0x000000190000780c */ /* 0x000fe20003f04270 */
[----:B------:R-:W-:Y:S01]  /*82b0*/  @P4 STG.E.U16 desc[UR36][R4.64+0x20], R32 ;  /* 0x0000202004004986 */ /* 0x000fe2000c101524 */
[----:B------:R-:W-:Y:S01]  /*82c0*/  ISETP.GT.AND P4, PT, R3, RZ, P1 ;  /* 0x000000ff0300720c */ /* 0x000fe20000f84270 */
[----:B------:R-:W-:Y:S01]  /*82d0*/  FMUL R47, R47, R154 ;  /* 0x0000009a2f2f7220 */ /* 0x000fe20000400000 */
[----:B------:R-:W-:Y:S01]  /*82e0*/  F2FP.F16.F32.PACK_AB R34, RZ, R34 ;  /* 0x00000022ff22723e */ /* 0x000fe200000000ff */
[----:B------:R-:W-:Y:S01]  /*82f0*/  @P5 STG.E.U16 desc[UR36][R4.64+0x22], R33 ;  /* 0x0000222104005986 */ /* 0x000fe2000c101524 */
[----:B------:R-:W-:Y:S01]  /*8300*/  ISETP.GT.AND P5, PT, R3, RZ, P0 ;  /* 0x000000ff0300720c */ /* 0x000fe200007a4270 */
[----:B------:R-:W-:Y:S01]  /*8310*/  FMUL R48, R48, R154 ;  /* 0x0000009a30307220 */ /* 0x000fe20000400000 */
[----:B------:R-:W-:Y:S01]  /*8320*/  F2FP.F16.F32.PACK_AB R35, RZ, R35 ;  /* 0x00000023ff23723e */ /* 0x000fe200000000ff */
[----:B------:R-:W-:Y:S01]  /*8330*/  @P2 STG.E.U16 desc[UR36][R6.64+0x20], R34 ;  /* 0x0000202206002986 */ /* 0x000fe2000c101524 */
[----:B------:R-:W-:Y:S01]  /*8340*/  F2FP.F16.F32.PACK_AB R36, RZ, R36 ;  /* 0x00000024ff24723e */ /* 0x000fe200000000ff */
[-C--:B------:R-:W-:Y:S01]  /*8350*/  FMUL R49, R49, R154.reuse ;  /* 0x0000009a31317220 */ /* 0x080fe20000400000 */
[C---:B------:R-:W-:Y:S01]  /*8360*/  ISETP.GT.AND P2, PT, R3.reuse, 0x8, P1 ;  /* 0x000000080300780c */ /* 0x040fe20000f44270 */
[----:B------:R-:W-:Y:S01]  /*8370*/  @P3 STG.E.U16 desc[UR36][R6.64+0x22], R35 ;  /* 0x0000222306003986 */ /* 0x000fe2000c101524 */
[----:B------:R-:W-:Y:S01]  /*8380*/  ISETP.GT.AND P1, PT, R0, 0x20, PT ;  /* 0x000000200000780c */ /* 0x000fe20003f24270 */
[-C--:B------:R-:W-:Y:S01]  /*8390*/  FMUL R50, R50, R154.reuse ;  /* 0x0000009a32327220 */ /* 0x080fe20000400000 */
[----:B------:R-:W-:Y:S01]  /*83a0*/  F2FP.F16.F32.PACK_AB R37, RZ, R37 ;  /* 0x00000025ff25723e */ /* 0x000fe200000000ff */
[----:B------:R-:W-:Y:S01]  /*83b0*/  @P4 STG.E.U16 desc[UR36][R4.64+0x30], R36 ;  /* 0x0000302404004986 */ /* 0x000fe2000c101524 */
[----:B------:R-:W-:Y:S01]  /*83c0*/  ISETP.GT.AND P3, PT, R3, 0x8, P0 ;  /* 0x000000080300780c */ /* 0x000fe20000764270 */
[-C--:B------:R-:W-:Y:S01]  /*83d0*/  FMUL R51, R51, R154.reuse ;  /* 0x0000009a33337220 */ /* 0x080fe20000400000 */
[----:B------:R-:W-:Y:S01]  /*83e0*/  ISETP.GT.AND P0, PT, R0, 0x21, PT ;  /* 0x000000210000780c */ /* 0x000fe20003f04270 */
[----:B------:R-:W-:Y:S01]  /*83f0*/  @P5 STG.E.U16 desc[UR36][R4.64+0x32], R37 ;  /* 0x0000322504005986 */ /* 0x000fe2000c101524 */
[----:B------:R-:W-:Y:S01]  /*8400*/  ISETP.GT.AND P4, PT, R3, RZ, P1 ;  /* 0x000000ff0300720c */ /* 0x000fe20000f84270 */
[----:B------:R-:W-:Y:S01]  /*8410*/  FMUL R52, R52, R154 ;  /* 0x0000009a34347220 */ /* 0x000fe20000400000 */
[----:B------:R-:W-:Y:S01]  /*8420*/  F2FP.F16.F32.PACK_AB R38, RZ, R38 ;  /* 0x00000026ff26723e */ /* 0x000fe200000000ff */
[-C--:B------:R-:W-:Y:S01]  /*8430*/  FMUL R53, R53, R154.reuse ;  /* 0x0000009a35357220 */ /* 0x080fe20000400000 */
        /* <DEDUP_REMOVED lines=325> */
[----:B------:R-:W-:Y:S01]  /*9890*/  FMUL R151, R151, R154 ;  /* 0x0000009a97977220 */ /* 0x000fe20000400000 */
[----:B------:R-:W-:Y:S01]  /*98a0*/  ISETP.GT.AND P2, PT, R3, 0x8, P1 ;  /* 0x000000080300780c */ /* 0x000fe20000f44270 */
[----:B------:R-:W-:Y:S01]  /*98b0*/  @P3 STG.E.U16 desc[UR36][R6.64+0x132], R103 ;  /* 0x0001326706003986 */ /* 0x000fe2000c101524 */
[----:B------:R-:W-:-:S02]  /*98c0*/  ISETP.GT.AND P1, PT, R0, 0xa8, PT ;  /* 0x000000a80000780c */ /* 0x000fc40003f24270 */
[----:B------:R-:W-:Y:S01]  /*98d0*/  F2FP.F16.F32.PACK_AB R105, RZ, R105 ;  /* 0x00000069ff69723e */ /* 0x000fe200000000ff */
[----:B------:R-:W-:Y:S01]  /*98e0*/  @P4 STG.E.U16 desc[UR36][R4.64+0x140], R104 ;  /* 0x0001406804004986 */ /* 0x000fe2000c101524 */
[C---:B------:R-:W-:Y:S02]  /*98f0*/  ISETP.GT.AND P3, PT, R3.reuse, 0x8, P0 ;  /* 0x000000080300780c */ /* 0x040fe40000764270 */
[----:B------:R-:W-:Y:S01]  /*9900*/  ISETP.GT.AND P0, PT, R0, 0xa9, PT ;  /* 0x000000a90000780c */ /* 0x000fe20003f04270 */
[----:B------:R-:W-:Y:S01]  /*9910*/  @P5 STG.E.U16 desc[UR36][R4.64+0x142], R105 ;  /* 0x0001426904005986 */ /* 0x000fe2000c101524 */
[C---:B------:R-:W-:Y:S02]  /*9920*/  ISETP.GT.AND P4, PT, R3.reuse, RZ, P1 ;  /* 0x000000ff0300720c */ /* 0x040fe40000f84270 */
[----:B------:R-:W-:Y:S02]  /*9930*/  F2FP.F16.F32.PACK_AB R106, RZ, R106 ;  /* 0x0000006aff6a723e */ /* 0x000fe400000000ff */
[----:B------:R-:W-:-:S02]  /*9940*/  ISETP.GT.AND P5, PT, R3, RZ, P0 ;  /* 0x000000ff0300720c */ /* 0x000fc400007a4270 */
[----:B------:R-:W-:Y:S01]  /*9950*/  F2FP.F16.F32.PACK_AB R107, RZ, R107 ;  /* 0x0000006bff6b723e */ /* 0x000fe200000000ff */
[----:B------:R-:W-:Y:S01]  /*9960*/  @P2 STG.E.U16 desc[UR36][R6.64+0x140], R106 ;  /* 0x0001406a06002986 */ /* 0x000fe2000c101524 */
[----:B------:R-:W-:Y:S02]  /*9970*/  F2FP.F16.F32.PACK_AB R108, RZ, R108 ;  /* 0x0000006cff6c723e */ /* 0x000fe400000000ff */
[C---:B------:R-:W-:Y:S01]  /*9980*/  ISETP.GT.AND P2, PT, R3.reuse, 0x8, P1 ;  /* 0x000000080300780c */ /* 0x040fe20000f44270 */
[----:B------:R-:W-:Y:S01]  /*9990*/  @P3 STG.E.U16 desc[UR36][R6.64+0x142], R107 ;  /* 0x0001426b06003986 */ /* 0x000fe2000c101524 */
[----:B------:R-:W-:Y:S02]  /*99a0*/  ISETP.GT.AND P1, PT, R0, 0xb0, PT ;  /* 0x000000b00000780c */ /* 0x000fe40003f24270 */
[----:B------:R-:W-:Y:S01]  /*99b0*/  F2FP.F16.F32.PACK_AB R109, RZ, R109 ;  /* 0x0000006dff6d723e */ /* 0x000fe200000000ff */
[----:B------:R-:W-:Y:S01]  /*99c0*/  @P4 STG.E.U16 desc[UR36][R4.64+0x150], R108 ;  /* 0x0001506c04004986 */ /* 0x000fe2000c101524 */
[----:B------:R-:W-:-:S02]  /*99d0*/  ISETP.GT.AND P3, PT, R3, 0x8, P0 ;  /* 0x000000080300780c */ /* 0x000fc40000764270 */
[----:B------:R-:W-:Y:S01]  /*99e0*/  ISETP.GT.AND P0, PT, R0, 0xb1, PT ;  /* 0x000000b10000780c */ /* 0x000fe20003f04270 */
[----:B------:R-:W-:Y:S01]  /*99f0*/  @P5 STG.E.U16 desc[UR36][R4.64+0x152], R109 ;  /* 0x0001526d04005986 */ /* 0x000fe2000c101524 */
[C---:B------:R-:W-:Y:S02]  /*9a00*/  ISETP.GT.AND P4, PT, R3.reuse, RZ, P1 ;  /* 0x000000ff0300720c */ /* 0x040fe40000f84270 */
[----:B------:R-:W-:Y:S02]  /*9a10*/  F2FP.F16.F32.PACK_AB R110, RZ, R110 ;  /* 0x0000006eff6e723e */ /* 0x000fe400000000ff */
[----:B------:R-:W-:Y:S02]  /*9a20*/  ISETP.GT.AND P5, PT, R3, RZ, P0 ;  /* 0x000000ff0300720c */ /* 0x000fe400007a4270 */
[----:B------:R-:W-:Y:S01]  /*9a30*/  F2FP.F16.F32.PACK_AB R111, RZ, R111 ;  /* 0x0000006fff6f723e */ /* 0x000fe200000000ff */
[----:B------:R-:W-:Y:S01]  /*9a40*/  @P2 STG.E.U16 desc[UR36][R6.64+0x150], R110 ;  /* 0x0001506e06002986 */ /* 0x000fe2000c101524 */
[----:B------:R-:W-:-:S02]  /*9a50*/  F2FP.F16.F32.PACK_AB R112, RZ, R112 ;  /* 0x00000070ff70723e */ /* 0x000fc400000000ff */
[C---:B------:R-:W-:Y:S01]  /*9a60*/  ISETP.GT.AND P2, PT, R3.reuse, 0x8, P1 ;  /* 0x000000080300780c */ /* 0x040fe20000f44270 */
[----:B------:R-:W-:Y:S01]  /*9a70*/  @P3 STG.E.U16 desc[UR36][R6.64+0x152], R111 ;  /* 0x0001526f06003986 */ /* 0x000fe2000c101524 */
[C---:B------:R-:W-:Y:S02]  /*9a80*/  ISETP.GT.AND P1, PT, R0.reuse, 0xb8, PT ;  /* 0x000000b80000780c */ /* 0x040fe40003f24270 */
[----:B------:R-:W-:Y:S01]  /*9a90*/  F2FP.F16.F32.PACK_AB R113, RZ, R113 ;  /* 0x00000071ff71723e */ /* 0x000fe200000000ff */
[----:B------:R-:W-:Y:S01]  /*9aa0*/  @P4 STG.E.U16 desc[UR36][R4.64+0x160], R112 ;  /* 0x0001607004004986 */ /* 0x000fe2000c101524 */
[C---:B------:R-:W-:Y:S02]  /*9ab0*/  ISETP.GT.AND P3, PT, R3.reuse, 0x8, P0 ;  /* 0x000000080300780c */ /* 0x040fe40000764270 */
[----:B------:R-:W-:Y:S01]  /*9ac0*/  ISETP.GT.AND P0, PT, R0, 0xb9, PT ;  /* 0x000000b90000780c */ /* 0x000fe20003f04270 */
[----:B------:R-:W-:Y:S01]  /*9ad0*/  @P5 STG.E.U16 desc[UR36][R4.64+0x162], R113 ;  /* 0x0001627104005986 */ /* 0x000fe2000c101524 */
[----:B------:R-:W-:-:S02]  /*9ae0*/  ISETP.GT.AND P4, PT, R3, RZ, P1 ;  /* 0x000000ff0300720c */ /* 0x000fc40000f84270 */
[----:B------:R-:W-:Y:S02]  /*9af0*/  F2FP.F16.F32.PACK_AB R114, RZ, R114 ;  /* 0x00000072ff72723e */ /* 0x000fe400000000ff */
[C---:B------:R-:W-:Y:S02]  /*9b00*/  ISETP.GT.AND P5, PT, R3.reuse, RZ, P0 ;  /* 0x000000ff0300720c */ /* 0x040fe400007a4270 */
[----:B------:R-:W-:Y:S01]  /*9b10*/  F2FP.F16.F32.PACK_AB R115, RZ, R115 ;  /* 0x00000073ff73723e */ /* 0x000fe200000000ff */
[----:B------:R-:W-:Y:S01]  /*9b20*/  @P2 STG.E.U16 desc[UR36][R6.64+0x160], R114 ;  /* 0x0001607206002986 */ /* 0x000fe2000c101524 */
[----:B------:R-:W-:Y:S02]  /*9b30*/  F2FP.F16.F32.PACK_AB R116, RZ, R116 ;  /* 0x00000074ff74723e */ /* 0x000fe400000000ff */
        /* <DEDUP_REMOVED lines=65> */
[----:B------:R-:W-:Y:S02]  /*9f50*/  ISETP.GT.AND P5, PT, R3, RZ, P0 ;  /* 0x000000ff0300720c */ /* 0x000fe400007a4270 */
[----:B------:R-:W-:Y:S02]  /*9f60*/  F2FP.F16.F32.PACK_AB R134, RZ, R134 ;  /* 0x00000086ff86723e */ /* 0x000fe400000000ff */
[----:B------:R-:W-:Y:S02]  /*9f70*/  F2FP.F16.F32.PACK_AB R135, RZ, R135 ;  /* 0x00000087ff87723e */ /* 0x000fe400000000ff */
[----:B------:R-:W-:Y:S01]  /*9f80*/  F2FP.F16.F32.PACK_AB R136, RZ, R136 ;  /* 0x00000088ff88723e */ /* 0x000fe200000000ff */
[----:B------:R-:W-:Y:S01]  /*9f90*/  @P2 STG.E.U16 desc[UR36][R6.64+0x1b0], R134 ;  /* 0x0001b08606002986 */ /* 0x000fe2000c101524 */
[----:B------:R-:W-:-:S02]  /*9fa0*/  F2FP.F16.F32.PACK_AB R137, RZ, R137 ;  /* 0x00000089ff89723e */ /* 0x000fc400000000ff */
[C---:B------:R-:W-:Y:S01]  /*9fb0*/  ISETP.GT.AND P1, PT, R3.reuse, 0x8, P1 ;  /* 0x000000080300780c */ /* 0x040fe20000f24270 */
[----:B------:R-:W-:Y:S01]  /*9fc0*/  @P3 STG.E.U16 desc[UR36][R6.64+0x1b2], R135 ;  /* 0x0001b28706003986 */ /* 0x000fe2000c101524 */
[C---:B------:R-:W-:Y:S02]  /*9fd0*/  ISETP.GT.AND P2, PT, R3.reuse, 0x8, P0 ;  /* 0x000000080300780c */ /* 0x040fe40000744270 */
[C---:B------:R-:W-:Y:S01]  /*9fe0*/  ISETP.GT.AND P0, PT, R0.reuse, 0xe9, PT ;  /* 0x000000e90000780c */ /* 0x040fe20003f04270 */
[----:B------:R-:W-:Y:S01]  /*9ff0*/  @P4 STG.E.U16 desc[UR36][R4.64+0x1c0], R136 ;  /* 0x0001c08804004986 */ /* 0x000fe2000c101524 */
[----:B------:R-:W-:Y:S02]  /*a000*/  ISETP.GT.AND P4, PT, R0, 0xe8, PT ;  /* 0x000000e80000780c */ /* 0x000fe40003f84270 */
[----:B------:R-:W-:Y:S01]  /*a010*/  F2FP.F16.F32.PACK_AB R138, RZ, R138 ;  /* 0x0000008aff8a723e */ /* 0x000fe200000000ff */
[----:B------:R-:W-:Y:S01]  /*a020*/  @P5 STG.E.U16 desc[UR36][R4.64+0x1c2], R137 ;  /* 0x0001c28904005986 */ /* 0x000fe2000c101524 */
[----:B------:R-:W-:-:S02]  /*a030*/  ISETP.GT.AND P5, PT, R3, RZ, P4 ;  /* 0x000000ff0300720c */ /* 0x000fc400027a4270 */
[----:B------:R-:W-:Y:S01]  /*a040*/  F2FP.F16.F32.PACK_AB R139, RZ, R139 ;  /* 0x0000008bff8b723e */ /* 0x000fe200000000ff */
[----:B------:R-:W-:Y:S01]  /*a050*/  @P1 STG.E.U16 desc[UR36][R6.64+0x1c0], R138 ;  /* 0x0001c08a06001986 */ /* 0x000fe2000c101524 */
[----:B------:R-:W-:Y:S02]  /*a060*/  F2FP.F16.F32.PACK_AB R140, RZ, R140 ;  /* 0x0000008cff8c723e */ /* 0x000fe400000000ff */
[C---:B------:R-:W-:Y:S01]  /*a070*/  ISETP.GT.AND P3, PT, R3.reuse, RZ, P0 ;  /* 0x000000ff0300720c */ /* 0x040fe20000764270 */
[----:B------:R-:W-:Y:S01]  /*a080*/  @P2 STG.E.U16 desc[UR36][R6.64+0x1c2], R139 ;  /* 0x0001c28b06002986 */ /* 0x000fe2000c101524 */
[C---:B------:R-:W-:Y:S02]  /*a090*/  ISETP.GT.AND P4, PT, R3.reuse, 0x8, P4 ;  /* 0x000000080300780c */ /* 0x040fe40002784270 */
[----:B------:R-:W-:Y:S02]  /*a0a0*/  F2FP.F16.F32.PACK_AB R141, RZ, R141 ;  /* 0x0000008dff8d723e */ /* 0x000fe400000000ff */
[----:B------:R-:W-:Y:S01]  /*a0b0*/  F2FP.F16.F32.PACK_AB R142, RZ, R142 ;  /* 0x0000008eff8e723e */ /* 0x000fe200000000ff */
[----:B------:R-:W-:Y:S01]  /*a0c0*/  @P5 STG.E.U16 desc[UR36][R4.64+0x1d0], R140 ;  /* 0x0001d08c04005986 */ /* 0x000fe2000c101524 */
[----:B------:R-:W-:-:S02]  /*a0d0*/  ISETP.GT.AND P5, PT, R3, 0x8, P0 ;  /* 0x000000080300780c */ /* 0x000fc400007a4270 */
[----:B------:R-:W-:Y:S02]  /*a0e0*/  F2FP.F16.F32.PACK_AB R143, RZ, R143 ;  /* 0x0000008fff8f723e */ /* 0x000fe400000000ff */
[C---:B------:R-:W-:Y:S01]  /*a0f0*/  ISETP.GT.AND P0, PT, R0.reuse, 0xf1, PT ;  /* 0x000000f10000780c */ /* 0x040fe20003f04270 */
[----:B------:R-:W-:Y:S01]  /*a100*/  @P3 STG.E.U16 desc[UR36][R4.64+0x1d2], R141 ;  /* 0x0001d28d04003986 */ /* 0x000fe2000c101524 */
[----:B------:R-:W-:Y:S02]  /*a110*/  ISETP.GT.AND P3, PT, R0, 0xf0, PT ;  /* 0x000000f00000780c */ /* 0x000fe40003f64270 */
[----:B------:R-:W-:Y:S01]  /*a120*/  F2FP.F16.F32.PACK_AB R144, RZ, R144 ;  /* 0x00000090ff90723e */ /* 0x000fe200000000ff */
[----:B------:R-:W-:Y:S01]  /*a130*/  @P4 STG.E.U16 desc[UR36][R6.64+0x1d0], R142 ;  /* 0x0001d08e06004986 */ /* 0x000fe2000c101524 */
[C---:B------:R-:W-:Y:S02]  /*a140*/  ISETP.GT.AND P4, PT, R3.reuse, RZ, P3 ;  /* 0x000000ff0300720c */ /* 0x040fe40001f84270 */
[C---:B------:R-:W-:Y:S01]  /*a150*/  ISETP.GT.AND P3, PT, R3.reuse, 0x8, P3 ;  /* 0x000000080300780c */ /* 0x040fe20001f64270 */
[----:B------:R-:W-:Y:S01]  /*a160*/  @P5 STG.E.U16 desc[UR36][R6.64+0x1d2], R143 ;  /* 0x0001d28f06005986 */ /* 0x000fe2000c101524 */
[----:B------:R-:W-:-:S02]  /*a170*/  ISETP.GT.AND P5, PT, R3, RZ, P0 ;  /* 0x000000ff0300720c */ /* 0x000fc400007a4270 */
[----:B------:R-:W-:Y:S02]  /*a180*/  F2FP.F16.F32.PACK_AB R145, RZ, R145 ;  /* 0x00000091ff91723e */ /* 0x000fe400000000ff */
[C---:B------:R-:W-:Y:S02]  /*a190*/  ISETP.GT.AND P0, PT, R3.reuse, 0x8, P0 ;  /* 0x000000080300780c */ /* 0x040fe40000704270 */
[C---:B------:R-:W-:Y:S02]  /*a1a0*/  ISETP.GT.AND P1, PT, R0.reuse, 0xf9, PT ;  /* 0x000000f90000780c */ /* 0x040fe40003f24270 */
[----:B------:R-:W-:Y:S01]  /*a1b0*/  ISETP.GT.AND P2, PT, R0, 0xf8, PT ;  /* 0x000000f80000780c */ /* 0x000fe20003f44270 */
[----:B------:R-:W-:Y:S01]  /*a1c0*/  @P4 STG.E.U16 desc[UR36][R4.64+0x1e0], R144 ;  /* 0x0001e09004004986 */ /* 0x000fe2000c101524 */
[C---:B------:R-:W-:Y:S01]  /*a1d0*/  ISETP.GT.AND P4, PT, R3.reuse, RZ, P1 ;  /* 0x000000ff0300720c */ /* 0x040fe20000f84270 */
[----:B------:R-:W-:Y:S01]  /*a1e0*/  @P3 IMAD.MOV.U32 R2, RZ, RZ, R6 ;  /* 0x000000ffff023224 */ /* 0x000fe200078e0006 */
[C---:B------:R-:W-:Y:S01]  /*a1f0*/  ISETP.GT.AND P1, PT, R3.reuse, 0x8, P1 ;  /* 0x000000080300780c */ /* 0x040fe20000f24270 */
[----:B------:R-:W-:Y:S01]  /*a200*/  @P5 STG.E.U16 desc[UR36][R4.64+0x1e2], R145 ;  /* 0x0001e29104005986 */ /* 0x000fe2000c101524 */
[----:B------:R-:W-:-:S02]  /*a210*/  ISETP.GT.AND P5, PT, R3, RZ, P2 ;  /* 0x000000ff0300720c */ /* 0x000fc400017a4270 */
[----:B------:R-:W-:Y:S01]  /*a220*/  ISETP.GT.AND P2, PT, R3, 0x8, P2 ;  /* 0x000000080300780c */ /* 0x000fe20001744270 */
[----:B------:R-:W-:Y:S01]  /*a230*/  @P3 IMAD.MOV.U32 R3, RZ, RZ, R7 ;  /* 0x000000ffff033224 */ /* 0x000fe200078e0007 */
[----:B------:R-:W-:Y:S02]  /*a240*/  F2FP.F16.F32.PACK_AB R146, RZ, R146 ;  /* 0x00000092ff92723e */ /* 0x000fe400000000ff */
[----:B------:R-:W-:Y:S02]  /*a250*/  F2FP.F16.F32.PACK_AB R147, RZ, R147 ;  /* 0x00000093ff93723e */ /* 0x000fe400000000ff */
[----:B------:R-:W-:Y:S01]  /*a260*/  F2FP.F16.F32.PACK_AB R148, RZ, R148 ;  /* 0x00000094ff94723e */ /* 0x000fe200000000ff */
[----:B------:R0:W-:Y:S01]  /*a270*/  @P3 STG.E.U16 desc[UR36][R2.64+0x1e0], R146 ;  /* 0x0001e09202003986 */ /* 0x0001e2000c101524 */
[----:B------:R-:W-:Y:S02]  /*a280*/  F2FP.F16.F32.PACK_AB R149, RZ, R149 ;  /* 0x00000095ff95723e */ /* 0x000fe400000000ff */
[----:B------:R-:W-:-:S02]  /*a290*/  F2FP.F16.F32.PACK_AB R150, RZ, R150 ;  /* 0x00000096ff96723e */ /* 0x000fc400000000ff */
[----:B------:R-:W-:Y:S01]  /*a2a0*/  F2FP.F16.F32.PACK_AB R151, RZ, R151 ;  /* 0x00000097ff97723e */ /* 0x000fe200000000ff */
[----:B0-----:R-:W-:Y:S02]  /*a2b0*/  @P0 IMAD.MOV.U32 R2, RZ, RZ, R6 ;  /* 0x000000ffff020224 */ /* 0x001fe400078e0006 */
[----:B------:R-:W-:-:S05]  /*a2c0*/  @P0 IMAD.MOV.U32 R3, RZ, RZ, R7 ;  /* 0x000000ffff030224 */ /* 0x000fca00078e0007 */
[----:B------:R0:W-:Y:S02]  /*a2d0*/  @P0 STG.E.U16 desc[UR36][R2.64+0x1e2], R147 ;  /* 0x0001e29302000986 */ /* 0x0001e4000c101524 */
[----:B0-----:R-:W-:Y:S02]  /*a2e0*/  @P5 IMAD.MOV.U32 R2, RZ, RZ, R4 ;  /* 0x000000ffff025224 */ /* 0x001fe400078e0004 */
[----:B------:R-:W-:-:S05]  /*a2f0*/  @P5 IMAD.MOV.U32 R3, RZ, RZ, R5 ;  /* 0x000000ffff035224 */ /* 0x000fca00078e0005 */
[----:B------:R0:W-:Y:S04]  /*a300*/  @P5 STG.E.U16 desc[UR36][R2.64+0x1f0], R148 ;  /* 0x0001f09402005986 */ /* 0x0001e8000c101524 */
[----:B------:R1:W-:Y:S01]  /*a310*/  @P4 STG.E.U16 desc[UR36][R4.64+0x1f2], R149 ;  /* 0x0001f29504004986 */ /* 0x0003e2000c101524 */
[----:B0-----:R-:W-:Y:S02]  /*a320*/  @P2 IMAD.MOV.U32 R2, RZ, RZ, R6 ;  /* 0x000000ffff022224 */ /* 0x001fe400078e0006 */
[----:B------:R-:W-:-:S05]  /*a330*/  @P2 IMAD.MOV.U32 R3, RZ, RZ, R7 ;  /* 0x000000ffff032224 */ /* 0x000fca00078e0007 */
[----:B------:R1:W-:Y:S04]  /*a340*/  @P2 STG.E.U16 desc[UR36][R2.64+0x1f0], R150 ;  /* 0x0001f09602002986 */ /* 0x0003e8000c101524 */
[----:B------:R1:W-:Y:S02]  /*a350*/  @P1 STG.E.U16 desc[UR36][R6.64+0x1f2], R151 ;  /* 0x0001f29706001986 */ /* 0x0003e4000c101524 */
.L_x_290:
[----:B------:R-:W-:Y:S05]  /*a360*/  BSYNC B0 ;  /* 0x0000000000007941 */ /* 0x000fea0003800000 */
.L_x_36:
[----:B01----:R-:W2:Y:S01]  /*a370*/  LDL.64 R2, [R1] ;  /* 0x0000000001027983 */ /* 0x003ea20000100a00 */
[----:B------:R-:W-:Y:S01]  /*a380*/  ULDC.64 UR4, c[0x0][0x650] ;  /* 0x0001940000047ab9 */ /* 0x000fe20000000a00 */
[----:B------:R0:W-:Y:S01]  /*a390*/  SYNCS.ARRIVE.TRANS64.A1T0 RZ, [R162+UR45], RZ ;  /* 0x000000ffa2ff79a7 */ /* 0x0001e2000810002d */
[----:B------:R-:W-:Y:S01]  /*a3a0*/  PRMT R0, RZ, 0x7610, R0 ;  /* 0x00007610ff007816 */ /* 0x000fe20000000000 */
[----:B-----5:R-:W-:Y:S02]  /*a3b0*/  IMAD.MOV.U32 R19, RZ, RZ, -0x1 ;  /* 0xffffffffff137424 */ /* 0x020fe400078e00ff */
[----:B------:R-:W-:Y:S01]  /*a3c0*/  IMAD.MOV.U32 R22, RZ, RZ, -0x1 ;  /* 0xffffffffff167424 */ /* 0x000fe200078e00ff */
[----:B--2---:R-:W-:-:S04]  /*a3d0*/  LEA R18, P0, R2, R18, 0x1 ;  /* 0x0000001202127211 */ /* 0x004fc800078008ff */
[----:B------:R-:W-:Y:S01]  /*a3e0*/  LEA.HI.X R17, R2, R17, R23, 0x1, P0 ;  /* 0x0000001102117211 */ /* 0x000fe200000f0c17 */
[----:B------:R-:W-:Y:S01]  /*a3f0*/  IMAD.MOV.U32 R2, RZ, RZ, -0x1 ;  /* 0xffffffffff027424 */ /* 0x000fe200078e00ff */
[----:B------:R-:W-:-:S04]  /*a400*/  ISETP.GE.U32.AND P0, PT, R18, UR4, PT ;  /* 0x0000000412007c0c */ /* 0x000fc8000bf06070 */
[----:B------:R-:W-:-:S13]  /*a410*/  ISETP.GE.U32.AND.EX P0, PT, R17, UR5, PT, P0 ;  /* 0x0000000511007c0c */ /* 0x000fda000bf06100 */
[----:B0-----:R-:W-:Y:S05]  /*a420*/  @P0 BRA `(.L_x_291) ;  /* 0x0000000400700947 */ /* 0x001fea0003800000 */
[----:B------:R-:W0:Y:S01]  /*a430*/  S2R R10, SR_CTAID.X ;  /* 0x00000000000a7919 */ /* 0x000e220000002500 */
[----:B------:R-:W1:Y:S01]  /*a440*/  LDC.64 R8, c[0x0][0x628] ;  /* 0x00018a00ff087b82 */ /* 0x000e620000000a00 */
[----:B------:R-:W-:Y:S01]  /*a450*/  ULDC UR4, c[0x0][0x150] ;  /* 0x0000540000047ab9 */ /* 0x000fe20000000800 */
[----:B---34-:R-:W-:Y:S01]  /*a460*/  IMAD.MOV.U32 R6, RZ, RZ, R18 ;  /* 0x000000ffff067224 */ /* 0x018fe200078e0012 */
[----:B------:R-:W2:Y:S01]  /*a470*/  S2R R20, SR_CTAID.Y ;  /* 0x0000000000147919 */ /* 0x000ea20000002600 */
[----:B------:R-:W-:-:S04]  /*a480*/  IMAD.MOV.U32 R7, RZ, RZ, R17 ;  /* 0x000000ffff077224 */ /* 0x000fc800078e0011 */
[----:B------:R-:W3:Y:S08]  /*a490*/  LDC R15, c[0x0][0x144] ;  /* 0x00005100ff0f7b82 */ /* 0x000ef00000000800 */
[----:B------:R-:W4:Y:S08]  /*a4a0*/  LDC R0, c[0x0][0x630] ;  /* 0x00018c00ff007b82 */ /* 0x000f300000000800 */
[----:B------:R-:W2:Y:S01]  /*a4b0*/  LDC.64 R12, c[0x0][0x620] ;  /* 0x00018800ff0c7b82 */ /* 0x000ea20000000a00 */
[----:B-1----:R-:W-:-:S04]  /*a4c0*/  ISETP.NE.U32.AND P0, PT, R8, RZ, PT ;  /* 0x000000ff0800720c */ /* 0x002fc80003f05070 */
[----:B------:R-:W-:Y:S02]  /*a4d0*/  ISETP.NE.AND.EX P0, PT, R9, RZ, PT, P0 ;  /* 0x000000ff0900720c */ /* 0x000fe40003f05300 */
[----:B0-----:R-:W-:-:S05]  /*a4e0*/  I2FP.F32.U32 R2, R10 ;  /* 0x0000000a00027245 */ /* 0x001fca0000201000 */
[----:B------:R-:W-:-:S04]  /*a4f0*/  FMUL R2, R2, UR4 ;  /* 0x0000000402027c20 */ /* 0x000fc80008400000 */
[----:B------:R0:W1:Y:S02]  /*a500*/  F2I.U32.TRUNC.NTZ R14, R2 ;  /* 0x00000002000e7305 */ /* 0x000064000020f000 */
[----:B---34-:R-:W-:Y:S05]  /*a510*/  @!P0 BRA `(.L_x_292) ;  /* 0x0000000000288947 */ /* 0x018fea0003800000 */
[----:B------:R-:W3:Y:S02]  /*a520*/  LDC R3, c[0x0][0x634] ;  /* 0x00018d00ff037b82 */ /* 0x000ee40000000800 */
[----:B---3--:R-:W-:-:S05]  /*a530*/  IADD3 R7, P0, R18, R3, RZ ;  /* 0x0000000312077210 */ /* 0x008fca0007f1e0ff */
[----:B------:R-:W-:-:S04]  /*a540*/  IMAD.X R11, RZ, RZ, R17, P0 ;  /* 0x000000ffff0b7224 */ /* 0x000fc800000e0611 */
[----:B0-----:R-:W-:-:S04]  /*a550*/  IMAD.WIDE.U32 R2, R11, R8, RZ ;  /* 0x000000080b027225 */ /* 0x001fc800078e00ff */
[----:B------:R-:W-:-:S04]  /*a560*/  IMAD.WIDE.U32 R4, P0, R7, R9, R2 ;  /* 0x0000000907047225 */ /* 0x000fc80007800002 */
[----:B------:R-:W-:-:S04]  /*a570*/  IMAD.WIDE.U32 R2, R7, R8, RZ ;  /* 0x0000000807027225 */ /* 0x000fc800078e00ff */
[----:B------:R-:W-:Y:S01]  /*a580*/  IMAD.X R7, RZ, RZ, RZ, P0 ;  /* 0x000000ffff077224 */ /* 0x000fe200000e06ff */
[----:B------:R-:W-:Y:S01]  /*a590*/  IADD3 RZ, P0, R3, R4, RZ ;  /* 0x0000000403ff7210 */ /* 0x000fe20007f1e0ff */
[----:B------:R-:W-:-:S04]  /*a5a0*/  IMAD.MOV.U32 R6, RZ, RZ, R5 ;  /* 0x000000ffff067224 */ /* 0x000fc800078e0005 */
[----:B------:R-:W-:-:S08]  /*a5b0*/  IMAD.WIDE.U32.X R6, R11, R9, R6, P0 ;  /* 0x000000090b067225 */ /* 0x000fd000000e0406 */
.L_x_292:
[----:B------:R-:W3:Y:S01]  /*a5c0*/  LDC.64 R26, c[0x0][0x640] ;  /* 0x00019000ff1a7b82 */ /* 0x000ee20000000a00 */
[-C--:B------:R-:W-:Y:S01]  /*a5d0*/  SHF.R.U64 R11, R6, R0.reuse, R7 ;  /* 0x00000000060b7219 */ /* 0x080fe20000001207 */
[----:B------:R-:W-:Y:S01]  /*a5e0*/  IMAD.MOV.U32 R19, RZ, RZ, R17 ;  /* 0x000000ffff137224 */ /* 0x000fe200078e0011 */
[----:B------:R-:W-:Y:S01]  /*a5f0*/  SHF.R.U32.HI R0, RZ, R0, R7 ;  /* 0x00000000ff007219 */ /* 0x000fe20000011607 */
[----:B-1----:R-:W-:Y:S01]  /*a600*/  IMAD.MOV R14, RZ, RZ, -R14 ;  /* 0x000000ffff0e7224 */ /* 0x002fe200078e0a0e */
[----:B------:R-:W-:Y:S01]  /*a610*/  IADD3 R5, P0, RZ, -R11, RZ ;  /* 0x8000000bff057210 */ /* 0x000fe20007f1e0ff */
[----:B------:R-:W-:Y:S01]  /*a620*/  ULDC UR4, c[0x0][0x154] ;  /* 0x0000550000047ab9 */ /* 0x000fe20000000800 */
[----:B------:R-:W-:Y:S01]  /*a630*/  IMAD.MOV.U32 R7, RZ, RZ, 0x1 ;  /* 0x00000001ff077424 */ /* 0x000fe200078e00ff */
[----:B------:R-:W1:Y:S01]  /*a640*/  LDC R4, c[0x0][0x618] ;  /* 0x00018600ff047b82 */ /* 0x000e620000000800 */
[----:B------:R-:W-:Y:S02]  /*a650*/  IMAD R22, R15, R14, R10 ;  /* 0x0000000e0f167224 */ /* 0x000fe400078e020a */
[----:B------:R-:W-:-:S04]  /*a660*/  IMAD.X R3, RZ, RZ, ~R0, P0 ;  /* 0x000000ffff037224 */ /* 0x000fc800000e0e00 */
[-C--:B--2---:R-:W-:Y:S01]  /*a670*/  IMAD R0, R3, R12.reuse, RZ ;  /* 0x0000000c03007224 */ /* 0x084fe200078e02ff */
[----:B------:R-:W2:Y:S01]  /*a680*/  LDC R6, c[0x0][0x608] ;  /* 0x00018200ff067b82 */ /* 0x000ea20000000800 */
[----:B0-----:R-:W-:-:S04]  /*a690*/  IMAD.WIDE.U32 R2, R5, R12, R18 ;  /* 0x0000000c05027225 */ /* 0x001fc800078e0012 */
[----:B------:R-:W-:Y:S01]  /*a6a0*/  IMAD R5, R5, R13, R0 ;  /* 0x0000000d05057224 */ /* 0x000fe200078e0200 */
[----:B------:R-:W-:Y:S02]  /*a6b0*/  I2FP.F32.U32 R0, R20 ;  /* 0x0000001400007245 */ /* 0x000fe40000201000 */
[----:B------:R-:W0:Y:S01]  /*a6c0*/  LDC R24, c[0x0][0x658] ;  /* 0x00019600ff187b82 */ /* 0x000e220000000800 */
[----:B------:R-:W-:Y:S01]  /*a6d0*/  IMAD.IADD R3, R3, 0x1, R5 ;  /* 0x0000000103037824 */ /* 0x000fe200078e0205 */
[----:B---3--:R-:W-:Y:S01]  /*a6e0*/  ISETP.NE.U32.AND P0, PT, R26, RZ, PT ;  /* 0x000000ff1a00720c */ /* 0x008fe20003f05070 */
[----:B------:R-:W-:Y:S01]  /*a6f0*/  FMUL R0, R0, UR4 ;  /* 0x0000000400007c20 */ /* 0x000fe20008400000 */
[----:B------:R-:W-:Y:S02]  /*a700*/  IMAD.MOV.U32 R5, RZ, RZ, -0x1 ;  /* 0xffffffffff057424 */ /* 0x000fe400078e00ff */
[----:B------:R-:W-:Y:S01]  /*a710*/  ISETP.NE.AND.EX P0, PT, R27, RZ, PT, P0 ;  /* 0x000000ff1b00720c */ /* 0x000fe20003f05300 */
[----:B------:R3:W4:Y:S01]  /*a720*/  F2I.U32.TRUNC.NTZ R12, R0 ;  /* 0x00000000000c7305 */ /* 0x000722000020f000 */
[----:B------:R-:W3:Y:S01]  /*a730*/  LDC R15, c[0x0][0x148] ;  /* 0x00005200ff0f7b82 */ /* 0x000ee20000000800 */
[----:B-1----:R-:W-:-:S02]  /*a740*/  SHF.R.U64 R10, R2, R4, R3 ;  /* 0x00000004020a7219 */ /* 0x002fc40000001203 */
[----:B------:R-:W-:-:S05]  /*a750*/  SHF.R.U32.HI R3, RZ, R4, R3 ;  /* 0x00000004ff037219 */ /* 0x000fca0000011603 */
[----:B------:R-:W1:Y:S01]  /*a760*/  LDC R14, c[0x0][0x600] ;  /* 0x00018000ff0e7b82 */ /* 0x000e620000000800 */
[-CC-:B--2---:R-:W-:Y:S02]  /*a770*/  SHF.R.U64 R8, R10, R6.reuse, R3.reuse ;  /* 0x000000060a087219 */ /* 0x184fe40000001203 */
[----:B------:R-:W-:-:S05]  /*a780*/  SHF.R.U32.HI R3, RZ, R6, R3 ;  /* 0x00000006ff037219 */ /* 0x000fca0000011603 */
[----:B------:R-:W2:Y:S01]  /*a790*/  LDC R21, c[0x0][0x648] ;  /* 0x00019200ff157b82 */ /* 0x000ea20000000800 */
[-CC-:B0-----:R-:W-:Y:S02]  /*a7a0*/  SHF.R.U64 R13, R8, R24.reuse, R3.reuse ;  /* 0x00000018080d7219 */ /* 0x181fe40000001203 */
[-C--:B------:R-:W-:Y:S02]  /*a7b0*/  SHF.L.U32 R5, R5, R24.reuse, RZ ;  /* 0x0000001805057219 */ /* 0x080fe400000006ff */
[-C--:B------:R-:W-:Y:S01]  /*a7c0*/  SHF.R.U32.HI R3, RZ, R24.reuse, R3 ;  /* 0x00000018ff037219 */ /* 0x080fe20000011603 */
[----:B------:R-:W-:Y:S01]  /*a7d0*/  IMAD.MOV.U32 R2, RZ, RZ, R13 ;  /* 0x000000ffff027224 */ /* 0x000fe200078e000d */
[----:B------:R-:W-:Y:S01]  /*a7e0*/  SHF.L.U32 R24, R7, R24, RZ ;  /* 0x0000001807187219 */ /* 0x000fe200000006ff */
[----:B------:R-:W0:Y:S01]  /*a7f0*/  LDC R25, c[0x0][0x638] ;  /* 0x00018e00ff197b82 */ /* 0x000e220000000800 */
[----:B------:R-:W-:-:S07]  /*a800*/  LOP3.LUT R19, RZ, R5, RZ, 0x33, !PT ;  /* 0x00000005ff137212 */ /* 0x000fce00078e33ff */
[----:B------:R-:W0:Y:S01]  /*a810*/  LDC R28, c[0x0][0x610] ;  /* 0x00018400ff1c7b82 */ /* 0x000e220000000800 */
[----:B----4-:R-:W-:Y:S05]  /*a820*/  @!P0 BRA `(.L_x_293) ;  /* 0x0000000000288947 */ /* 0x010fea0003800000 */
[----:B---3--:R-:W3:Y:S02]  /*a830*/  LDC R0, c[0x0][0x64c] ;  /* 0x00019300ff007b82 */ /* 0x008ee40000000800 */
[----:B---3--:R-:W-:-:S05]  /*a840*/  IADD3 R7, P0, R13, R0, RZ ;  /* 0x000000000d077210 */ /* 0x008fca0007f1e0ff */
        /* <DEDUP_REMOVED lines=8> */
.L_x_293:
[----:B------:R-:W4:Y:S01]  /*a8d0*/  LDC R4, c[0x0][0x65c] ;  /* 0x00019700ff047b82 */ /* 0x000f220000000800 */
[----:B--23--:R-:W-:Y:S01]  /*a8e0*/  SHF.R.U64 R0, R2, R21, R3 ;  /* 0x0000001502007219 */ /* 0x00cfe20000001203 */
[----:B-1----:R-:W-:Y:S01]  /*a8f0*/  VIADD R3, R14, 0xffffffff ;  /* 0xffffffff0e037836 */ /* 0x002fe20000000000 */
[----:B------:R-:W-:Y:S01]  /*a900*/  LOP3.LUT R19, R8, R19, RZ, 0xc0, !PT ;  /* 0x0000001308137212 */ /* 0x000fe200078ec0ff */
[----:B------:R-:W-:Y:S02]  /*a910*/  IMAD.MOV R12, RZ, RZ, -R12 ;  /* 0x000000ffff0c7224 */ /* 0x000fe400078e0a0c */
[----:B------:R-:W-:Y:S01]  /*a920*/  IMAD.MOV R2, RZ, RZ, -R0 ;  /* 0x000000ffff027224 */ /* 0x000fe200078e0a00 */
[----:B------:R-:W-:Y:S01]  /*a930*/  LOP3.LUT R3, R10, R3, RZ, 0xc0, !PT ;  /* 0x000000030a037212 */ /* 0x000fe200078ec0ff */
[----:B------:R-:W-:Y:S02]  /*a940*/  IMAD R19, R24, R0, R19 ;  /* 0x0000000018137224 */ /* 0x000fe400078e0213 */
[----:B0-----:R-:W-:-:S04]  /*a950*/  IMAD R0, R2, R25, R13 ;  /* 0x0000001902007224 */ /* 0x001fc800078e020d */
[----:B------:R-:W-:Y:S01]  /*a960*/  IMAD R2, R0, R14, R3 ;  /* 0x0000000e00027224 */ /* 0x000fe200078e0203 */
[----:B----4-:R-:W-:Y:S01]  /*a970*/  ISETP.NE.AND P0, PT, R4, 0x1, PT ;  /* 0x000000010400780c */ /* 0x010fe20003f05270 */
[----:B------:R-:W-:-:S05]  /*a980*/  IMAD.MOV.U32 R4, RZ, RZ, 0x1 ;  /* 0x00000001ff047424 */ /* 0x000fca00078e00ff */
[----:B------:R-:W-:-:S07]  /*a990*/  PRMT R0, R4, 0x7610, R0 ;  /* 0x0000761004007816 */ /* 0x000fce0000000000 */
[----:B------:R-:W-:-:S04]  /*a9a0*/  @P0 IMAD R22, R15, R12, R20 ;  /* 0x0000000c0f160224 */ /* 0x000fc800078e0214 */
[----:B------:R-:W-:-:S05]  /*a9b0*/  IMAD R19, R19, R28, R22 ;  /* 0x0000001c13137224 */ /* 0x000fca00078e0216 */
[----:B------:R-:W-:Y:S02]  /*a9c0*/  SEL R22, R2, R19, !P0 ;  /* 0x0000001302167207 */ /* 0x000fe40004000000 */
[----:B------:R-:W-:Y:S01]  /*a9d0*/  SEL R19, R19, R2, !P0 ;  /* 0x0000000213137207 */ /* 0x000fe20004000000 */
[----:B------:R-:W-:-:S07]  /*a9e0*/  IMAD.MOV.U32 R2, RZ, RZ, R11 ;  /* 0x000000ffff027224 */ /* 0x000fce00078e000b */
.L_x_291:
[----:B------:R-:W-:Y:S02]  /*a9f0*/  LOP3.LUT P0, RZ, R0, 0xff, RZ, 0xc0, !PT ;  /* 0x000000ff00ff7812 */ /* 0x000fe4000780c0ff */
[----:B------:R-:W-:-:S11]  /*aa00*/  LOP3.LUT R175, R175, 0x1, RZ, 0x3c, !PT ;  /* 0x00000001afaf7812 */ /* 0x000fd600078e3cff */
[----:B------:R-:W-:Y:S05]  /*aa10*/  @P0 BRA `(.L_x_294) ;  /* 0xffffff6c00240947 */ /* 0x000fea000383ffff */
[----:B------:R-:W-:Y:S05]  /*aa20*/  EXIT ;  /* 0x000000000000794d */ /* 0x000fea0003800000 */
.L_x_17:
[----:B------:R-:W-:-:S08]  /*aa30*/  ISETP.NE.AND P0, PT, R5, RZ, PT ;  /* 0x000000ff0500720c */ /* 0x000fd00003f05270 */
[----:B0-----:R-:W0:-:S00]  /*aa40*/  USETMAXREG.DEALLOC.CTAPOOL 0x28 ;  /* 0x00000028000079c8 */ /* 0x001e0000080e0500 */
[----:B------:R-:W-:Y:S05]  /*aa50*/  @P0 EXIT ;  /* 0x000000000000094d */ /* 0x000fea0003800000 */
[----:B0-----:R-:W-:Y:S01]  /*aa60*/  LOP3.LUT P0, RZ, R8, 0xff, RZ, 0xc0, !PT ;  /* 0x000000ff08ff7812 */ /* 0x001fe2000780c0ff */
[----:B------:R-:W-:Y:S02]  /*aa70*/  IMAD.MOV.U32 R0, RZ, RZ, 0x1 ;  /* 0x00000001ff007424 */ /* 0x000fe400078e00ff */
[----:B------:R-:W-:-:S10]  /*aa80*/  IMAD.MOV.U32 R8, RZ, RZ, RZ ;  /* 0x000000ffff087224 */ /* 0x000fd400078e00ff */
[----:B------:R-:W-:Y:S05]  /*aa90*/  @!P0 BRA `(.L_x_295) ;  /* 0x0000000c006c8947 */ /* 0x000fea0003800000 */
[----:B------:R-:W0:Y:S01]  /*aaa0*/  S2R R7, SR_CgaCtaId ;  /* 0x0000000000077919 */ /* 0x000e220000008800 */
[----:B------:R-:W-:Y:S01]  /*aab0*/  LOP3.LUT P0, RZ, R4, 0x1f, RZ, 0xc0, !PT ;  /* 0x0000001f04ff7812 */ /* 0x000fe2000780c0ff */
[----:B------:R-:W-:Y:S01]  /*aac0*/  ULDC UR5, c[0x0][0x658] ;  /* 0x0001960000057ab9 */ /* 0x000fe20000000800 */
[----:B------:R-:W-:Y:S01]  /*aad0*/  UMOV UR6, 0xffffffff ;  /* 0xffffffff00067882 */ /* 0x000fe20000000000 */
[----:B------:R-:W-:Y:S01]  /*aae0*/  BSSY B0, `(.L_x_295) ;  /* 0x00000d6000007945 */ /* 0x000fe20003800000 */
[----:B------:R-:W-:Y:S01]  /*aaf0*/  USHF.L.U32 UR6, UR6, UR5, URZ ;  /* 0x0000000506067299 */ /* 0x000fe2000800063f */
[C---:B------:R-:W-:Y:S01]  /*ab00*/  ISETP.NE.AND P2, PT, R3.reuse, RZ, PT ;  /* 0x000000ff0300720c */ /* 0x040fe20003f45270 */
[----:B------:R-:W-:Y:S01]  /*ab10*/  IMAD.MOV.U32 R9, RZ, RZ, 0x1 ;  /* 0x00000001ff097424 */ /* 0x000fe200078e00ff */
[----:B------:R-:W-:Y:S01]  /*ab20*/  ISETP.NE.OR P0, PT, R3, RZ, !P0 ;  /* 0x000000ff0300720c */ /* 0x000fe20004705670 */
[----:B------:R-:W-:Y:S01]  /*ab30*/  IMAD.MOV.U32 R0, RZ, RZ, 0x1 ;  /* 0x00000001ff007424 */ /* 0x000fe200078e00ff */
[----:B------:R-:W-:Y:S01]  /*ab40*/  LOP3.LUT R6, R16, 0x2, RZ, 0xfc, !PT ;  /* 0x0000000210067812 */ /* 0x000fe200078efcff */
[----:B------:R-:W-:Y:S01]  /*ab50*/  IMAD.MOV.U32 R8, RZ, RZ, RZ ;  /* 0x000000ffff087224 */ /* 0x000fe200078e00ff */
[----:B------:R-:W-:Y:S01]  /*ab60*/  ULDC UR4, c[0x0][0x600] ;  /* 0x0001800000047ab9 */ /* 0x000fe20000000800 */
[----:B------:R-:W-:Y:S01]  /*ab70*/  UMOV UR7, 0x1 ;  /* 0x0000000100077882 */ /* 0x000fe20000000000 */
[----:B------:R-:W-:-:S02]  /*ab80*/  UIADD3 UR21, UR40, 0x1, URZ ;  /* 0x0000000128157890 */ /* 0x000fc4000fffe03f */
[----:B------:R-:W-:Y:S02]  /*ab90*/  UIADD3 UR4, UR4, -0x1, URZ ;  /* 0xffffffff04047890 */ /* 0x000fe4000fffe03f */
[----:B------:R-:W-:Y:S02]  /*aba0*/  USHF.L.U32 UR5, UR7, UR5, URZ ;  /* 0x0000000507057299 */ /* 0x000fe4000800063f */
[----:B------:R-:W-:Y:S01]  /*abb0*/  ULOP3.LUT UR13, URZ, UR6, URZ, 0x33, !UPT ;  /* 0x000000063f0d7292 */ /* 0x000fe2000f8e333f */
[----:B------:R-:W-:Y:S01]  /*abc0*/  ULDC.64 UR22, c[0x0][0x198] ;  /* 0x0000660000167ab9 */ /* 0x000fe20000000a00 */
[C---:B0-----:R-:W-:Y:S02]  /*abd0*/  IMAD.SHL.U32 R10, R7.reuse, 0x80, RZ ;  /* 0x00000080070a7824 */ /* 0x041fe400078e00ff */
[----:B------:R-:W-:-:S03]  /*abe0*/  IMAD.SHL.U32 R7, R7, 0x2000, RZ ;  /* 0x0000200007077824 */ /* 0x000fc600078e00ff */
[----:B------:R-:W-:Y:S02]  /*abf0*/  LOP3.LUT R10, R10, 0x80, RZ, 0xc0, !PT ;  /* 0x000000800a0a7812 */ /* 0x000fe400078ec0ff */
[----:B------:R-:W-:-:S07]  /*ac00*/  LOP3.LUT R7, R7, 0x2000, RZ, 0xc0, !PT ;  /* 0x0000200007077812 */ /* 0x000fce00078ec0ff */
.L_x_307:
[----:B------:R-:W-:-:S03]  /*ac10*/  UMOV UR6, 0xffffffff ;  /* 0xffffffff00067882 */ /* 0x000fc60000000000 */
[----:B------:R-:W-:Y:S05]  /*ac20*/  BRA.DIV UR6, `(.L_x_296) ;  /* 0x0000001206407947 */ /* 0x000fea000b800000 */
[----:B------:R-:W-:-:S13]  /*ac30*/  ELECT P6, URZ, PT ;  /* 0x00000000003f782f */ /* 0x000fda00038c0000 */
.L_x_321:
[----:B------:R-:W0:Y:S01]  /*ac40*/  LDC R3, c[0x0][0x28c] ;  /* 0x0000a300ff037b82 */ /* 0x000e220000000800 */
[----:B------:R-:W-:Y:S01]  /*ac50*/  BSSY B1, `(.L_x_297) ;  /* 0x0000045000017945 */ /* 0x000fe20003800000 */
[----:B0-----:R-:W-:-:S13]  /*ac60*/  ISETP.LT.OR P6, PT, R3, 0x1, !P6 ;  /* 0x000000010300780c */ /* 0x001fda00077c1670 */
[----:B------:R-:W-:Y:S05]  /*ac70*/  @P6 BRA `(.L_x_298) ;  /* 0x0000000400086947 */ /* 0x000fea0003800000 */
[----:B------:R-:W-:Y:S02]  /*ac80*/  IMAD.SHL.U32 R19, R19, 0x40, RZ ;  /* 0x0000004013137824 */ /* 0x000fe400078e00ff */
[----:B------:R-:W-:Y:S02]  /*ac90*/  IMAD R22, R22, 0x100, R10 ;  /* 0x0000010016167824 */ /* 0x000fe400078e020a */
[----:B------:R-:W-:Y:S02]  /*aca0*/  IMAD.MOV.U32 R14, RZ, RZ, RZ ;  /* 0x000000ffff0e7224 */ /* 0x000fe400078e00ff */
[----:B------:R-:W-:Y:S02]  /*acb0*/  IMAD.U32 R15, RZ, RZ, UR21 ;  /* 0x00000015ff0f7e24 */ /* 0x000fe4000f8e00ff */
[----:B------:R-:W-:Y:S02]  /*acc0*/  IMAD.MOV.U32 R3, RZ, RZ, R0 ;  /* 0x000000ffff037224 */ /* 0x000fe400078e0000 */
[----:B------:R-:W-:-:S07]  /*acd0*/  IMAD.MOV.U32 R4, RZ, RZ, R8 ;  /* 0x000000ffff047224 */ /* 0x000fce00078e0008 */
.L_x_302:
[----:B------:R-:W0:Y:S01]  /*ace0*/  S2R R12, SR_CgaCtaId ;  /* 0x00000000000c7919 */ /* 0x000e220000008800 */
[----:B------:R-:W-:Y:S01]  /*acf0*/  MOV R5, 0x400 ;  /* 0x0000040000057802 */ /* 0x000fe20000000f00 */
[----:B------:R-:W1:Y:S03]  /*ad00*/  @!P2 LDC R11, c[0x0][0x500] ;  /* 0x00014000ff0bab82 */ /* 0x000e660000000800 */
[----:B0-----:R-:W-:Y:S02]  /*ad10*/  LEA R13, R12, R5, 0x18 ;  /* 0x000000050c0d7211 */ /* 0x001fe400078ec0ff */
[----:B------:R-:W-:-:S03]  /*ad20*/  SHF.L.U32 R5, R3, 0x1f, RZ ;  /* 0x0000001f03057819 */ /* 0x000fc600000006ff */
[----:B------:R-:W-:-:S04]  /*ad30*/  IMAD R12, R4, 0x8, R13 ;  /* 0x00000008040c7824 */ /* 0x000fc800078e020d */
[----:B------:R-:W0:Y:S02]  /*ad40*/  SYNCS.PHASECHK.TRANS64.TRYWAIT P1, [R12+URZ+0x28], R5 ;  /* 0x000028050c0075a7 */ /* 0x000e24000802017f */
[----:B01----:R-:W-:Y:S05]  /*ad50*/  @!P1 BRA `(.L_x_299) ;  /* 0x0000001000149947 */ /* 0x003fea0003800000 */
.L_x_322:
[----:B0-----:R-:W-:Y:S01]  /*ad60*/  PRMT R5, R6, 0x9910, RZ ;  /* 0x0000991006057816 */ /* 0x001fe200000000ff */
[----:B------:R0:W-:Y:S03]  /*ad70*/  @!P2 SYNCS.ARRIVE.TRANS64 RZ, [R12+URZ], R11 ;  /* 0x0000000b0cffa9a7 */ /* 0x0001e6000800003f */
[----:B------:R-:W-:-:S13]  /*ad80*/  ISETP.NE.AND P1, PT, R5, 0x2, PT ;  /* 0x000000020500780c */ /* 0x000fda0003f25270 */
[----:B0-----:R-:W-:Y:S05]  /*ad90*/  @P1 BRA `(.L_x_300) ;  /* 0x0000000000041947 */ /* 0x001fea0003800000 */
[----:B------:R-:W-:Y:S01]  /*ada0*/  BPT.TRAP 0x1 ;  /* 0x000000040000795c */ /* 0x000fe20000300000 */
.L_x_300:
[----:B------:R-:W-:Y:S05]  /*adb0*/  @P0 BRA `(.L_x_301) ;  /* 0x0000000000040947 */ /* 0x000fea0003800000 */
[----:B------:R-:W-:Y:S01]  /*adc0*/  BPT.TRAP 0x1 ;  /* 0x000000040000795c */ /* 0x000fe20000300000 */
.L_x_301:
[----:B------:R-:W-:Y:S01]  /*add0*/  IMAD R5, R4, 0x4000, R13 ;  /* 0x0000400004057824 */ /* 0x000fe200078e020d */
[----:B------:R-:W-:Y:S01]  /*ade0*/  R2UR UR34, R14 ;  /* 0x000000000e2272ca */ /* 0x000fe200000e0000 */
[----:B------:R-:W-:Y:S01]  /*adf0*/  VIADD R15, R15, 0xffffffff ;  /* 0xffffffff0f0f7836 */ /* 0x000fe20000000000 */
[----:B------:R-:W-:Y:S01]  /*ae00*/  R2UR UR33, R12 ;  /* 0x000000000c2172ca */ /* 0x000fe200000e0000 */
[----:B------:R-:W-:Y:S01]  /*ae10*/  UIADD3 UR6, UP0, UR22, 0xf0, URZ ;  /* 0x000000f016067890 */ /* 0x000fe2000ff1e03f */
[----:B------:R-:W-:Y:S01]  /*ae20*/  R2UR UR24, R5 ;  /* 0x00000000051872ca */ /* 0x000fe200000e0000 */
[----:B------:R-:W-:Y:S01]  /*ae30*/  IMAD R5, R4, 0x8000, R7 ;  /* 0x0000800004057824 */ /* 0x000fe200078e0207 */
[----:B------:R-:W-:Y:S01]  /*ae40*/  R2UR UR36, R2 ;  /* 0x00000000022472ca */ /* 0x000fe200000e0000 */
[----:B------:R-:W-:Y:S01]  /*ae50*/  UIADD3 UR30, UP1, UR22, 0x1f0, URZ ;  /* 0x000001f0161e7890 */ /* 0x000fe2000ff3e03f */
[----:B------:R-:W-:Y:S01]  /*ae60*/  R2UR UR35, R19 ;  /* 0x00000000132372ca */ /* 0x000fe200000e0000 */
[----:B------:R-:W-:Y:S01]  /*ae70*/  IMAD R5, R5, 0x2, R13 ;  /* 0x0000000205057824 */ /* 0x000fe200078e020d */
[----:B------:R-:W-:Y:S01]  /*ae80*/  R2UR UR19, R22 ;  /* 0x00000000161372ca */ /* 0x000fe200000e0000 */
[----:B------:R-:W-:Y:S01]  /*ae90*/  UIADD3.X UR7, URZ, UR23, URZ, UP0, !UPT ;  /* 0x000000173f077290 */ /* 0x000fe200087fe43f */
[----:B------:R-:W-:Y:S01]  /*aea0*/  ISETP.GT.AND P3, PT, R15, 0x1, PT ;  /* 0x000000010f00780c */ /* 0x000fe20003f64270 */
[----:B------:R-:W-:Y:S01]  /*aeb0*/  UIADD3 UR26, UR34, 0x40, URZ ;  /* 0x00000040221a7890 */ /* 0x000fe2000fffe03f */
[----:B------:R-:W-:Y:S01]  /*aec0*/  R2UR UR8, R5 ;  /* 0x00000000050872ca */ /* 0x000fe200000e0000 */
[----:B------:R-:W-:Y:S01]  /*aed0*/  UIADD3.X UR31, URZ, UR23, URZ, UP1, !UPT ;  /* 0x000000173f1f7290 */ /* 0x000fe20008ffe43f */
[----:B------:R-:W-:Y:S01]  /*aee0*/  VIADD R4, R4, 0x1 ;  /* 0x0000000104047836 */ /* 0x000fe20000000000 */
[----:B------:R-:W-:Y:S01]  /*aef0*/  UIADD3 UR32, UR24, 0x180, URZ ;  /* 0x0000018018207890 */ /* 0x000fe2000fffe03f */
[----:B------:R-:W-:Y:S01]  /*af00*/  VIADD R14, R14, 0x80 ;  /* 0x000000800e0e7836 */ /* 0x000fe20000000000 */
[----:B------:R-:W-:Y:S01]  /*af10*/  UIADD3 UR24, UR24, 0x2180, URZ ;  /* 0x0000218018187890 */ /* 0x000fe2000fffe03f */
[----:B------:R-:W-:Y:S01]  /*af20*/  UMOV UR14, 0x0 ;  /* 0x00000000000e7882 */ /* 0x000fe20000000000 */
[----:B------:R-:W-:Y:S01]  /*af30*/  UMOV UR15, 0x10000000 ;  /* 0x10000000000f7882 */ /* 0x000fe20000000000 */
[----:B------:R-:W-:Y:S01]  /*af40*/  ISETP.NE.AND P1, PT, R4, 0x5, PT ;  /* 0x000000050400780c */ /* 0x000fe20003f25270 */
[----:B------:R-:W-:Y:S01]  /*af50*/  UMOV UR25, UR33 ;  /* 0x0000002100197c82 */ /* 0x000fe20008000000 */
[----:B------:R-:W-:Y:S01]  /*af60*/  UMOV UR28, UR36 ;  /* 0x00000024001c7c82 */ /* 0x000fe20008000000 */
[----:B------:R-:W-:-:S02]  /*af70*/  UMOV UR27, UR35 ;  /* 0x00000023001b7c82 */ /* 0x000fc40008000000 */
[----:B------:R-:W-:Y:S01]  /*af80*/  UIADD3 UR16, UR8, 0x14180, URZ ;  /* 0x0001418008107890 */ /* 0x000fe2000fffe03f */
[----:B------:R0:W-:Y:S01]  /*af90*/  UTMALDG.3D [UR32], [UR6], desc[UR14] ;  /* 0x00000e20060075b4 */ /* 0x0001e20008011000 */
[----:B------:R-:W-:Y:S01]  /*afa0*/  UIADD3 UR8, UR8, 0x1c180, URZ ;  /* 0x0001c18008087890 */ /* 0x000fe2000fffe03f */
[----:B------:R-:W-:Y:S01]  /*afb0*/  SEL R12, RZ, 0x1, P1 ;  /* 0x00000001ff0c7807 */ /* 0x000fe20000800000 */
[----:B------:R-:W-:Y:S01]  /*afc0*/  UMOV UR29, 0x30000 ;  /* 0x00030000001d7882 */ /* 0x000fe20000000000 */
[----:B------:R-:W-:Y:S01]  /*afd0*/  UMOV UR17, UR33 ;  /* 0x0000002100117c82 */ /* 0x000fe20008000000 */
[----:B------:R-:W-:Y:S01]  /*afe0*/  UMOV UR18, UR34 ;  /* 0x0000002200127c82 */ /* 0x000fe20008000000 */
[----:B------:R-:W-:Y:S01]  /*aff0*/  UMOV UR20, UR36 ;  /* 0x0000002400147c82 */ /* 0x000fe20008000000 */
[----:B------:R-:W-:Y:S01]  /*b000*/  UMOV UR9, UR33 ;  /* 0x0000002100097c82 */ /* 0x000fe20008000000 */
[----:B------:R-:W-:Y:S01]  /*b010*/  UMOV UR11, UR19 ;  /* 0x00000013000b7c82 */ /* 0x000fe20008000000 */
[----:B------:R-:W-:Y:S01]  /*b020*/  UMOV UR12, UR36 ;  /* 0x00000024000c7c82 */ /* 0x000fe20008000000 */
[----:B------:R0:W-:Y:S01]  /*b030*/  UTMALDG.3D [UR24], [UR6], desc[UR14] ;  /* 0x00000e18060075b4 */ /* 0x0001e20008011000 */
[----:B------:R-:W-:Y:S01]  /*b040*/  UMOV UR10, UR26 ;  /* 0x0000001a000a7c82 */ /* 0x000fe20008000000 */
[----:B------:R-:W-:-:S02]  /*b050*/  LOP3.LUT R3, R3, R12, RZ, 0x3c, !PT ;  /* 0x0000000c03037212 */ /* 0x000fc400078e3cff */
[----:B------:R-:W-:Y:S01]  /*b060*/  SEL R4, R4, RZ, P1 ;  /* 0x000000ff04047207 */ /* 0x000fe20000800000 */
[----:B------:R0:W-:Y:S01]  /*b070*/  UTMALDG.3D.MULTICAST [UR16], [UR30], UR29, desc[UR14] ;  /* 0x00000e101e0073b4 */ /* 0x0001e2000801181d */
[----:B------:R0:W-:Y:S02]  /*b080*/  UTMALDG.3D.MULTICAST [UR8], [UR30], UR29, desc[UR14] ;  /* 0x00000e081e0073b4 */ /* 0x0001e4000801181d */
[----:B0-----:R-:W-:Y:S05]  /*b090*/  @P3 BRA `(.L_x_302) ;  /* 0xfffffffc00103947 */ /* 0x001fea000383ffff */
.L_x_298:
[----:B------:R-:W-:Y:S05]  /*b0a0*/  BSYNC B1 ;  /* 0x0000000000017941 */ /* 0x000fea0003800000 */
.L_x_297:
[----:B------:R-:W2:Y:S01]  /*b0b0*/  LDL.64 R12, [R1] ;  /* 0x00000000010c7983 */ /* 0x000ea20000100a00 */
[----:B------:R-:W-:Y:S01]  /*b0c0*/  LOP3.LUT P4, RZ, R9, 0xff, RZ, 0xc0, !PT ;  /* 0x000000ff09ff7812 */ /* 0x000fe2000788c0ff */
[----:B------:R-:W-:Y:S01]  /*b0d0*/  VIADD R8, R8, UR40 ;  /* 0x0000002808087c36 */ /* 0x000fe20008000000 */
[----:B------:R-:W-:Y:S01]  /*b0e0*/  ULDC.64 UR6, c[0x0][0x650] ;  /* 0x0001940000067ab9 */ /* 0x000fe20000000a00 */
[----:B------:R-:W-:Y:S01]  /*b0f0*/  IMAD.U32 R5, RZ, RZ, UR40 ;  /* 0x00000028ff057e24 */ /* 0x000fe2000f8e00ff */
[----:B------:R-:W-:Y:S01]  /*b100*/  UISETP.GE.U32.AND UP0, UPT, UR40, 0x5, UPT ;  /* 0x000000052800788c */ /* 0x000fe2000bf06070 */
[----:B------:R-:W-:Y:S01]  /*b110*/  BSSY B1, `(.L_x_303) ;  /* 0x0000070000017945 */ /* 0x000fe20003800000 */
[----:B------:R-:W-:Y:S01]  /*b120*/  ISETP.GT.U32.AND P1, PT, R8, 0x4, PT ;  /* 0x000000040800780c */ /* 0x000fe20003f24070 */
[----:B------:R-:W-:Y:S01]  /*b130*/  IMAD.MOV.U32 R19, RZ, RZ, -0x1 ;  /* 0xffffffffff137424 */ /* 0x000fe200078e00ff */
[----:B------:R-:W-:Y:S01]  /*b140*/  PRMT R9, RZ, 0x7610, R9 ;  /* 0x00007610ff097816 */ /* 0x000fe20000000009 */
[----:B------:R-:W-:Y:S01]  /*b150*/  IMAD.MOV.U32 R22, RZ, RZ, -0x1 ;  /* 0xffffffffff167424 */ /* 0x000fe200078e00ff */
[----:B------:R-:W-:-:S02]  /*b160*/  ISETP.LT.U32.AND P1, PT, R5, 0x5, P1 ;  /* 0x000000050500780c */ /* 0x000fc40000f21070 */
[----:B------:R-:W-:Y:S01]  /*b170*/  PLOP3.LUT P3, PT, PT, PT, UP0, 0x80, 0x0 ;  /* 0x000000000000781c */ /* 0x000fe20003f6f008 */
[----:B------:R-:W0:Y:S01]  /*b180*/  @P4 S2R R3, SR_CgaCtaId ;  /* 0x0000000000034919 */ /* 0x000e220000008800 */
[----:B------:R-:W-:-:S04]  /*b190*/  @P4 MOV R2, 0x400 ;  /* 0x0000040000024802 */ /* 0x000fc80000000f00 */
[----:B0-----:R-:W-:Y:S01]  /*b1a0*/  @P4 LEA R4, R3, R2, 0x18 ;  /* 0x0000000203044211 */ /* 0x001fe200078ec0ff */
[----:B------:R-:W-:-:S03]  /*b1b0*/  IMAD.WIDE.U32 R2, R8, -0x33333333, RZ ;  /* 0xcccccccd08027825 */ /* 0x000fc600078e00ff */
[----:B------:R0:W-:Y:S01]  /*b1c0*/  @P4 SYNCS.ARRIVE.TRANS64.A1T0 RZ, [R4+URZ+0x88], RZ ;  /* 0x000088ff04ff49a7 */ /* 0x0001e2000810003f */
[----:B------:R-:W-:Y:S01]  /*b1d0*/  IMAD.MOV.U32 R2, RZ, RZ, -0x1 ;  /* 0xffffffffff027424 */ /* 0x000fe200078e00ff */
[----:B------:R-:W-:Y:S02]  /*b1e0*/  SHF.R.U32.HI R5, RZ, 0x2, R3 ;  /* 0x00000002ff057819 */ /* 0x000fe40000011603 */
[----:B------:R-:W-:-:S03]  /*b1f0*/  SEL R3, RZ, 0x1, !P1 ;  /* 0x00000001ff037807 */ /* 0x000fc60004800000 */
[----:B------:R-:W-:Y:S01]  /*b200*/  IMAD R8, R5, -0x5, R8 ;  /* 0xfffffffb05087824 */ /* 0x000fe200078e0208 */
[----:B------:R-:W-:Y:S02]  /*b210*/  LOP3.LUT R0, R0, R3, RZ, 0x3c, !PT ;  /* 0x0000000300007212 */ /* 0x000fe400078e3cff */
[----:B------:R-:W-:Y:S02]  /*b220*/  PRMT R3, RZ, 0x7610, R3 ;  /* 0x00007610ff037816 */ /* 0x000fe40000000003 */
[----:B------:R-:W-:Y:S02]  /*b230*/  @P3 LOP3.LUT R0, R0, 0x1, R5, 0x78, !PT ;  /* 0x0000000100003812 */ /* 0x000fe400078e7805 */
[----:B--2---:R-:W-:-:S04]  /*b240*/  IADD3 R18, P4, R18, R12, RZ ;  /* 0x0000000c12127210 */ /* 0x004fc80007f9e0ff */
[----:B------:R-:W-:Y:S01]  /*b250*/  ISETP.GE.U32.AND P1, PT, R18, UR6, PT ;  /* 0x0000000612007c0c */ /* 0x000fe2000bf26070 */
[----:B------:R-:W-:-:S05]  /*b260*/  IMAD.X R17, R17, 0x1, R23, P4 ;  /* 0x0000000111117824 */ /* 0x000fca00020e0617 */
[----:B------:R-:W-:-:S13]  /*b270*/  ISETP.GE.U32.AND.EX P1, PT, R17, UR7, PT, P1 ;  /* 0x0000000711007c0c */ /* 0x000fda000bf26110 */
[----:B0-----:R-:W-:Y:S05]  /*b280*/  @P1 BRA `(.L_x_304) ;  /* 0x0000000400601947 */ /* 0x001fea0003800000 */
[----:B------:R-:W0:Y:S01]  /*b290*/  S2R R12, SR_CTAID.X ;  /* 0x00000000000c7919 */ /* 0x000e220000002500 */
[----:B------:R-:W-:Y:S01]  /*b2a0*/  ULDC.64 UR6, c[0x0][0x628] ;  /* 0x00018a0000067ab9 */ /* 0x000fe20000000a00 */
[----:B------:R-:W-:Y:S01]  /*b2b0*/  ULDC UR9, c[0x0][0x630] ;  /* 0x00018c0000097ab9 */ /* 0x000fe20000000800 */
[----:B------:R-:W-:Y:S01]  /*b2c0*/  ISETP.NE.U32.AND P1, PT, RZ, UR6, PT ;  /* 0x00000006ff007c0c */ /* 0x000fe2000bf25070 */
[----:B------:R-:W1:Y:S01]  /*b2d0*/  S2R R13, SR_CTAID.Y ;  /* 0x00000000000d7919 */ /* 0x000e620000002600 */
[----:B------:R-:W-:Y:S01]  /*b2e0*/  ULDC UR10, c[0x0][0x150] ;  /* 0x00005400000a7ab9 */ /* 0x000fe20000000800 */
[----:B------:R-:W-:Y:S01]  /*b2f0*/  IMAD.MOV.U32 R2, RZ, RZ, R18 ;  /* 0x000000ffff027224 */ /* 0x000fe200078e0012 */
[----:B------:R-:W-:Y:S01]  /*b300*/  ISETP.NE.AND.EX P1, PT, RZ, UR7, PT, P1 ;  /* 0x00000007ff007c0c */ /* 0x000fe2000bf25310 */
[----:B------:R-:W-:Y:S01]  /*b310*/  IMAD.MOV.U32 R3, RZ, RZ, R17 ;  /* 0x000000ffff037224 */ /* 0x000fe200078e0011 */
[----:B0-----:R-:W-:-:S11]  /*b320*/  I2FP.F32.U32 R14, R12 ;  /* 0x0000000c000e7245 */ /* 0x001fd60000201000 */
[----:B------:R-:W-:Y:S05]  /*b330*/  @!P1 BRA `(.L_x_305) ;  /* 0x0000000000289947 */ /* 0x000fea0003800000 */
[----:B------:R-:W-:Y:S02]  /*b340*/  ULDC UR8, c[0x0][0x634] ;  /* 0x00018d0000087ab9 */ /* 0x000fe40000000800 */
[----:B------:R-:W-:-:S05]  /*b350*/  IADD3 R3, P1, R18, UR8, RZ ;  /* 0x0000000812037c10 */ /* 0x000fca000ff3e0ff */
[----:B------:R-:W-:-:S04]  /*b360*/  IMAD.X R11, RZ, RZ, R17, P1 ;  /* 0x000000ffff0b7224 */ /* 0x000fc800008e0611 */
[----:B------:R-:W-:-:S04]  /*b370*/  IMAD.WIDE.U32 R4, R11, UR6, RZ ;  /* 0x000000060b047c25 */ /* 0x000fc8000f8e00ff */
[----:B------:R-:W-:-:S04]  /*b380*/  IMAD.WIDE.U32 R4, P1, R3, UR7, R4 ;  /* 0x0000000703047c25 */ /* 0x000fc8000f820004 */
[----:B------:R-:W-:-:S04]  /*b390*/  IMAD.WIDE.U32 R2, R3, UR6, RZ ;  /* 0x0000000603027c25 */ /* 0x000fc8000f8e00ff */
[----:B------:R-:W-:Y:S01]  /*b3a0*/  IMAD.MOV.U32 R2, RZ, RZ, R5 ;  /* 0x000000ffff027224 */ /* 0x000fe200078e0005 */
[----:B------:R-:W-:Y:S01]  /*b3b0*/  IADD3 RZ, P3, R3, R4, RZ ;  /* 0x0000000403ff7210 */ /* 0x000fe20007f7e0ff */
[----:B------:R-:W-:-:S04]  /*b3c0*/  IMAD.X R3, RZ, RZ, RZ, P1 ;  /* 0x000000ffff037224 */ /* 0x000fc800008e06ff */
[----:B------:R-:W-:-:S08]  /*b3d0*/  IMAD.WIDE.U32.X R2, R11, UR7, R2, P3 ;  /* 0x000000070b027c25 */ /* 0x000fd000098e0402 */
.L_x_305:
[----:B------:R-:W0:Y:S01]  /*b3e0*/  LDC R21, c[0x0][0x65c] ;  /* 0x00019700ff157b82 */ /* 0x000e220000000800 */
[--C-:B------:R-:W-:Y:S01]  /*b3f0*/  SHF.R.U64 R11, R2, UR9, R3.reuse ;  /* 0x00000009020b7c19 */ /* 0x100fe20008001203 */
[----:B------:R-:W-:Y:S01]  /*b400*/  FMUL R14, R14, UR10 ;  /* 0x0000000a0e0e7c20 */ /* 0x000fe20008400000 */
[----:B------:R-:W-:Y:S01]  /*b410*/  SHF.R.U32.HI R2, RZ, UR9, R3 ;  /* 0x00000009ff027c19 */ /* 0x000fe20008011603 */
[----:B------:R-:W-:Y:S01]  /*b420*/  ULDC UR8, c[0x0][0x154] ;  /* 0x0000550000087ab9 */ /* 0x000fe20000000800 */
[----:B------:R-:W-:Y:S01]  /*b430*/  IADD3 R15, P1, RZ, -R11, RZ ;  /* 0x8000000bff0f7210 */ /* 0x000fe20007f3e0ff */
[----:B------:R-:W-:Y:S01]  /*b440*/  ULDC.64 UR6, c[0x0][0x620] ;  /* 0x0001880000067ab9 */ /* 0x000fe20000000a00 */
[----:B-1----:R-:W-:Y:S01]  /*b450*/  I2FP.F32.U32 R3, R13 ;  /* 0x0000000d00037245 */ /* 0x002fe20000201000 */
[----:B------:R-:W1:Y:S01]  /*b460*/  LDC R19, c[0x0][0x144] ;  /* 0x00005100ff137b82 */ /* 0x000e620000000800 */
[----:B------:R-:W2:Y:S01]  /*b470*/  F2I.U32.TRUNC.NTZ R14, R14 ;  /* 0x0000000e000e7305 */ /* 0x000ea2000020f000 */
[----:B------:R-:W-:-:S02]  /*b480*/  IMAD.X R2, RZ, RZ, ~R2, P1 ;  /* 0x000000ffff027224 */ /* 0x000fc400008e0e02 */
[----:B------:R-:W-:Y:S01]  /*b490*/  FMUL R4, R3, UR8 ;  /* 0x0000000803047c20 */ /* 0x000fe20008400000 */
[----:B------:R-:W-:Y:S01]  /*b4a0*/  IMAD.MOV.U32 R3, RZ, RZ, R17 ;  /* 0x000000ffff037224 */ /* 0x000fe200078e0011 */
[----:B------:R-:W-:Y:S01]  /*b4b0*/  ULDC.64 UR8, c[0x0][0x640] ;  /* 0x0001900000087ab9 */ /* 0x000fe20000000a00 */
[----:B------:R-:W-:Y:S01]  /*b4c0*/  IMAD R2, R2, UR6, RZ ;  /* 0x0000000602027c24 */ /* 0x000fe2000f8e02ff */
[----:B------:R-:W3:Y:S01]  /*b4d0*/  LDC R20, c[0x0][0x148] ;  /* 0x00005200ff147b82 */ /* 0x000ee20000000800 */
[----:B------:R-:W-:Y:S01]  /*b4e0*/  ISETP.NE.U32.AND P1, PT, RZ, UR8, PT ;  /* 0x00000008ff007c0c */ /* 0x000fe2000bf25070 */
[----:B------:R-:W4:Y:S01]  /*b4f0*/  F2I.U32.TRUNC.NTZ R4, R4 ;  /* 0x0000000400047305 */ /* 0x000f22000020f000 */
[----:B------:R-:W-:Y:S02]  /*b500*/  IMAD R5, R15, UR7, R2 ;  /* 0x000000070f057c24 */ /* 0x000fe4000f8e0202 */
[----:B------:R-:W-:Y:S01]  /*b510*/  IMAD.MOV.U32 R2, RZ, RZ, R18 ;  /* 0x000000ffff027224 */ /* 0x000fe200078e0012 */
[----:B------:R-:W-:-:S02]  /*b520*/  ISETP.NE.AND.EX P1, PT, RZ, UR9, PT, P1 ;  /* 0x00000009ff007c0c */ /* 0x000fc4000bf25310 */
[----:B0-----:R-:W-:Y:S01]  /*b530*/  ISETP.NE.AND P4, PT, R21, 0x1, PT ;  /* 0x000000011500780c */ /* 0x001fe20003f85270 */
[----:B------:R-:W-:Y:S01]  /*b540*/  IMAD.WIDE.U32 R2, R15, UR6, R2 ;  /* 0x000000060f027c25 */ /* 0x000fe2000f8e0002 */
[----:B------:R-:W-:-:S03]  /*b550*/  ULDC UR6, c[0x0][0x618] ;  /* 0x0001860000067ab9 */ /* 0x000fc60000000800 */
[----:B--2---:R-:W-:Y:S02]  /*b560*/  IMAD.MOV R14, RZ, RZ, -R14 ;  /* 0x000000ffff0e7224 */ /* 0x004fe400078e0a0e */
[----:B------:R-:W-:Y:S02]  /*b570*/  IMAD.IADD R3, R3, 0x1, R5 ;  /* 0x0000000103037824 */ /* 0x000fe400078e0205 */
[----:B-1----:R-:W-:-:S03]  /*b580*/  IMAD R12, R19, R14, R12 ;  /* 0x0000000e130c7224 */ /* 0x002fc600078e020c */
[--C-:B------:R-:W-:Y:S01]  /*b590*/  SHF.R.U64 R14, R2, UR6, R3.reuse ;  /* 0x00000006020e7c19 */ /* 0x100fe20008001203 */
[----:B----4-:R-:W-:Y:S01]  /*b5a0*/  IMAD.MOV R2, RZ, RZ, -R4 ;  /* 0x000000ffff027224 */ /* 0x010fe200078e0a04 */
[----:B------:R-:W-:Y:S01]  /*b5b0*/  SHF.R.U32.HI R3, RZ, UR6, R3 ;  /* 0x00000006ff037c19 */ /* 0x000fe20008011603 */
[----:B------:R-:W-:Y:S02]  /*b5c0*/  ULDC UR6, c[0x0][0x608] ;  /* 0x0001820000067ab9 */ /* 0x000fe40000000800 */
[----:B---3--:R-:W-:Y:S01]  /*b5d0*/  @P4 IMAD R12, R20, R2, R13 ;  /* 0x00000002140c4224 */ /* 0x008fe200078e020d */
[--C-:B------:R-:W-:Y:S02]  /*b5e0*/  SHF.R.U64 R19, R14, UR6, R3.reuse ;  /* 0x000000060e137c19 */ /* 0x100fe40008001203 */
[----:B------:R-:W-:Y:S01]  /*b5f0*/  SHF.R.U32.HI R2, RZ, UR6, R3 ;  /* 0x00000006ff027c19 */ /* 0x000fe20008011603 */
[----:B------:R-:W-:-:S03]  /*b600*/  ULDC UR6, c[0x0][0x658] ;  /* 0x0001960000067ab9 */ /* 0x000fc60000000800 */
[--C-:B------:R-:W-:Y:S02]  /*b610*/  SHF.R.U64 R13, R19, UR6, R2.reuse ;  /* 0x00000006130d7c19 */ /* 0x100fe40008001202 */
[----:B------:R-:W-:-:S03]  /*b620*/  SHF.R.U32.HI R2, RZ, UR6, R2 ;  /* 0x00000006ff027c19 */ /* 0x000fc60008011602 */
[----:B------:R-:W-:Y:S02]  /*b630*/  IMAD.MOV.U32 R4, RZ, RZ, R13 ;  /* 0x000000ffff047224 */ /* 0x000fe400078e000d */
[----:B------:R-:W-:Y:S01]  /*b640*/  IMAD.MOV.U32 R3, RZ, RZ, R2 ;  /* 0x000000ffff037224 */ /* 0x000fe200078e0002 */
[----:B------:R-:W-:Y:S06]  /*b650*/  @!P1 BRA `(.L_x_306) ;  /* 0x00000000002c9947 */ /* 0x000fec0003800000 */
        /* <DEDUP_REMOVED lines=9> */
[----:B------:R-:W-:-:S04]  /*b6f0*/  IMAD.WIDE.U32.X R2, R15, UR9, R2, P3 ;  /* 0x000000090f027c25 */ /* 0x000fc800098e0402 */
[----:B------:R-:W-:-:S07]  /*b700*/  IMAD.MOV.U32 R4, RZ, RZ, R2 ;  /* 0x000000ffff047224 */ /* 0x000fce00078e0002 */
.L_x_306:
[----:B------:R-:W-:Y:S01]  /*b710*/  ULDC UR6, c[0x0][0x648] ;  /* 0x0001920000067ab9 */ /* 0x000fe20000000800 */
[----:B------:R-:W-:Y:S01]  /*b720*/  LOP3.LUT R2, R19, UR13, RZ, 0xc0, !PT ;  /* 0x0000000d13027c12 */ /* 0x000fe2000f8ec0ff */
[----:B------:R-:W-:Y:S01]  /*b730*/  ULDC UR7, c[0x0][0x610] ;  /* 0x0001840000077ab9 */ /* 0x000fe20000000800 */
[----:B------:R-:W-:Y:S01]  /*b740*/  SHF.R.U64 R3, R4, UR6, R3 ;  /* 0x0000000604037c19 */ /* 0x000fe20008001203 */
[----:B------:R-:W-:Y:S01]  /*b750*/  ULDC UR6, c[0x0][0x638] ;  /* 0x00018e0000067ab9 */ /* 0x000fe20000000800 */
[----:B------:R-:W-:-:S03]  /*b760*/  LOP3.LUT R14, R14, UR4, RZ, 0xc0, !PT ;  /* 0x000000040e0e7c12 */ /* 0x000fc6000f8ec0ff */
[----:B------:R-:W-:Y:S02]  /*b770*/  IMAD.MOV R4, RZ, RZ, -R3 ;  /* 0x000000ffff047224 */ /* 0x000fe400078e0a03 */
[----:B------:R-:W-:Y:S02]  /*b780*/  IMAD R3, R3, UR5, R2 ;  /* 0x0000000503037c24 */ /* 0x000fe4000f8e0202 */
[----:B------:R-:W-:Y:S01]  /*b790*/  IMAD R13, R4, UR6, R13 ;  /* 0x00000006040d7c24 */ /* 0x000fe2000f8e020d */
[----:B------:R-:W-:Y:S01]  /*b7a0*/  ULDC UR6, c[0x0][0x600] ;  /* 0x0001800000067ab9 */ /* 0x000fe20000000800 */
[----:B------:R-:W-:Y:S02]  /*b7b0*/  IMAD R12, R3, UR7, R12 ;  /* 0x00000007030c7c24 */ /* 0x000fe4000f8e020c */
[----:B------:R-:W-:Y:S02]  /*b7c0*/  IMAD R13, R13, UR6, R14 ;  /* 0x000000060d0d7c24 */ /* 0x000fe4000f8e020e */
[----:B------:R-:W-:-:S02]  /*b7d0*/  IMAD.MOV.U32 R3, RZ, RZ, 0x1 ;  /* 0x00000001ff037424 */ /* 0x000fc400078e00ff */
[----:B------:R-:W-:Y:S01]  /*b7e0*/  IMAD.MOV.U32 R2, RZ, RZ, R11 ;  /* 0x000000ffff027224 */ /* 0x000fe200078e000b */
[----:B------:R-:W-:Y:S02]  /*b7f0*/  SEL R22, R13, R12, !P4 ;  /* 0x0000000c0d167207 */ /* 0x000fe40006000000 */
[----:B------:R-:W-:-:S07]  /*b800*/  SEL R19, R12, R13, !P4 ;  /* 0x0000000d0c137207 */ /* 0x000fce0006000000 */
.L_x_304:
[----:B------:R-:W-:Y:S05]  /*b810*/  BSYNC B1 ;  /* 0x0000000000017941 */ /* 0x000fea0003800000 */
.L_x_303:
[----:B------:R-:W-:-:S13]  /*b820*/  LOP3.LUT P1, RZ, R3, 0xff, RZ, 0xc0, !PT ;  /* 0x000000ff03ff7812 */ /* 0x000fda000782c0ff */
[----:B------:R-:W-:Y:S05]  /*b830*/  @P1 BRA `(.L_x_307) ;  /* 0xfffffff000f41947 */ /* 0x000fea000383ffff */
[----:B------:R-:W-:Y:S05]  /*b840*/  BSYNC B0 ;  /* 0x0000000000007941 */ /* 0x000fea0003800000 */
.L_x_295:
[----:B------:R-:W-:-:S03]  /*b850*/  UMOV UR6, 0xffffffff ;  /* 0xffffffff00067882 */ /* 0x000fc60000000000 */
[----:B------:R-:W-:Y:S05]  /*b860*/  BRA.DIV UR6, `(.L_x_308) ;  /* 0x0000000606647947 */ /* 0x000fea000b800000 */
[----:B------:R-:W-:-:S13]  /*b870*/  ELECT P6, URZ, PT ;  /* 0x00000000003f782f */ /* 0x000fda00038c0000 */
.L_x_325:
[----:B------:R-:W-:Y:S04]  /*b880*/  BSSY B0, `(.L_x_309) ;  /* 0x0000034000007945 */ /* 0x000fe80003800000 */
[----:B------:R-:W-:Y:S05]  /*b890*/  @!P6 BRA `(.L_x_310) ;  /* 0x0000000000c8e947 */ /* 0x000fea0003800000 */
[----:B------:R-:W-:-:S04]  /*b8a0*/  LOP3.LUT R16, R16, 0x2, RZ, 0xfc, !PT ;  /* 0x0000000210107812 */ /* 0x000fc800078efcff */
[----:B------:R-:W-:-:S13]  /*b8b0*/  ISETP.NE.AND P0, PT, R16, 0x3, PT ;  /* 0x000000031000780c */ /* 0x000fda0003f05270 */
[----:B------:R-:W-:Y:S05]  /*b8c0*/  @!P0 BRA `(.L_x_311) ;  /* 0x0000000000048947 */ /* 0x000fea0003800000 */
[----:B------:R-:W-:Y:S01]  /*b8d0*/  BPT.TRAP 0x1 ;  /* 0x000000040000795c */ /* 0x000fe20000300000 */
.L_x_311:
[----:B------:R-:W0:Y:S01]  /*b8e0*/  S2R R3, SR_CgaCtaId ;  /* 0x0000000000037919 */ /* 0x000e220000008800 */
[----:B------:R-:W-:-:S04]  /*b8f0*/  MOV R2, 0x400 ;  /* 0x0000040000027802 */ /* 0x000fc80000000f00 */
[----:B0-----:R-:W-:Y:S02]  /*b900*/  LEA R3, R3, R2, 0x18 ;  /* 0x0000000203037211 */ /* 0x001fe400078ec0ff */
[----:B------:R-:W-:-:S03]  /*b910*/  SHF.L.U32 R2, R0, 0x1f, RZ ;  /* 0x0000001f00027819 */ /* 0x000fc600000006ff */
[----:B------:R-:W-:-:S04]  /*b920*/  VIADD R3, R3, 0x28 ;  /* 0x0000002803037836 */ /* 0x000fc80000000000 */
[C---:B------:R-:W-:Y:S02]  /*b930*/  IMAD R7, R8.reuse, 0x8, R3 ;  /* 0x0000000808077824 */ /* 0x040fe400078e0203 */
[----:B------:R-:W-:Y:S02]  /*b940*/  VIADD R8, R8, 0x1 ;  /* 0x0000000108087836 */ /* 0x000fe40000000000 */
[----:B------:R-:W0:Y:S03]  /*b950*/  SYNCS.PHASECHK.TRANS64.TRYWAIT P0, [R7+URZ], R2 ;  /* 0x00000002070075a7 */ /* 0x000e26000800017f */
[----:B------:R-:W-:-:S04]  /*b960*/  ISETP.NE.AND P1, PT, R8, 0x5, PT ;  /* 0x000000050800780c */ /* 0x000fc80003f25270 */
[----:B------:R-:W-:Y:S02]  /*b970*/  SEL R5, RZ, 0x1, P1 ;  /* 0x00000001ff057807 */ /* 0x000fe40000800000 */
[----:B------:R-:W-:Y:S02]  /*b980*/  SEL R8, R8, RZ, P1 ;  /* 0x000000ff08087207 */ /* 0x000fe40000800000 */
[----:B------:R-:W-:-:S03]  /*b990*/  LOP3.LUT R5, R0, R5, RZ, 0x3c, !PT ;  /* 0x0000000500057212 */ /* 0x000fc600078e3cff */
[----:B------:R-:W-:Y:S01]  /*b9a0*/  IMAD R9, R8, 0x8, R3 ;  /* 0x0000000808097824 */ /* 0x000fe200078e0203 */
[----:B------:R-:W-:Y:S01]  /*b9b0*/  SHF.L.U32 R4, R5, 0x1f, RZ ;  /* 0x0000001f05047819 */ /* 0x000fe200000006ff */
[----:B0-----:R-:W-:Y:S06]  /*b9c0*/  @!P0 BRA `(.L_x_312) ;  /* 0x00000004002c8947 */ /* 0x001fec0003800000 */
.L_x_326:
[----:B------:R-:W1:Y:S01]  /*b9d0*/  SYNCS.PHASECHK.TRANS64.TRYWAIT P0, [R9+URZ], R4 ;  /* 0x00000004090075a7 */ /* 0x000e62000800017f */
[----:B------:R-:W-:-:S05]  /*b9e0*/  VIADD R0, R8, 0x1 ;  /* 0x0000000108007836 */ /* 0x000fca0000000000 */
[----:B------:R-:W-:-:S04]  /*b9f0*/  ISETP.NE.AND P1, PT, R0, 0x5, PT ;  /* 0x000000050000780c */ /* 0x000fc80003f25270 */
[----:B0-----:R-:W-:Y:S02]  /*ba00*/  SEL R2, RZ, 0x1, P1 ;  /* 0x00000001ff027807 */ /* 0x001fe40000800000 */
[----:B------:R-:W-:Y:S02]  /*ba10*/  SEL R0, R0, RZ, P1 ;  /* 0x000000ff00007207 */ /* 0x000fe40000800000 */
[----:B------:R-:W-:-:S03]  /*ba20*/  LOP3.LUT R7, R5, R2, RZ, 0x3c, !PT ;  /* 0x0000000205077212 */ /* 0x000fc600078e3cff */
[----:B------:R-:W-:Y:S01]  /*ba30*/  IMAD R6, R0, 0x8, R3 ;  /* 0x0000000800067824 */ /* 0x000fe200078e0203 */
[----:B------:R-:W-:Y:S01]  /*ba40*/  SHF.L.U32 R5, R7, 0x1f, RZ ;  /* 0x0000001f07057819 */ /* 0x000fe200000006ff */
[----:B-1----:R-:W-:Y:S06]  /*ba50*/  @!P0 BRA `(.L_x_313) ;  /* 0x00000004001c8947 */ /* 0x002fec0003800000 */
.L_x_327:
[----:B------:R-:W1:Y:S01]  /*ba60*/  SYNCS.PHASECHK.TRANS64.TRYWAIT P0, [R6+URZ], R5 ;  /* 0x00000005060075a7 */ /* 0x000e62000800017f */
[----:B------:R-:W-:-:S05]  /*ba70*/  VIADD R0, R0, 0x1 ;  /* 0x0000000100007836 */ /* 0x000fca0000000000 */
[----:B------:R-:W-:-:S04]  /*ba80*/  ISETP.NE.AND P1, PT, R0, 0x5, PT ;  /* 0x000000050000780c */ /* 0x000fc80003f25270 */
[----:B------:R-:W-:Y:S02]  /*ba90*/  SEL R2, RZ, 0x1, P1 ;  /* 0x00000001ff027807 */ /* 0x000fe40000800000 */
[----:B------:R-:W-:Y:S02]  /*baa0*/  SEL R0, R0, RZ, P1 ;  /* 0x000000ff00007207 */ /* 0x000fe40000800000 */
[----:B------:R-:W-:-:S03]  /*bab0*/  LOP3.LUT R7, R7, R2, RZ, 0x3c, !PT ;  /* 0x0000000207077212 */ /* 0x000fc600078e3cff */
[----:B0-----:R-:W-:Y:S01]  /*bac0*/  IMAD R9, R0, 0x8, R3 ;  /* 0x0000000800097824 */ /* 0x001fe200078e0203 */
[----:B------:R-:W-:Y:S01]  /*bad0*/  SHF.L.U32 R4, R7, 0x1f, RZ ;  /* 0x0000001f07047819 */ /* 0x000fe200000006ff */
[----:B-1----:R-:W-:Y:S06]  /*bae0*/  @!P0 BRA `(.L_x_314) ;  /* 0x00000004000c8947 */ /* 0x002fec0003800000 */
.L_x_328:
[----:B------:R-:W1:Y:S01]  /*baf0*/  SYNCS.PHASECHK.TRANS64.TRYWAIT P0, [R9+URZ], R4 ;  /* 0x00000004090075a7 */ /* 0x000e62000800017f */
[----:B------:R-:W-:-:S05]  /*bb00*/  VIADD R0, R0, 0x1 ;  /* 0x0000000100007836 */ /* 0x000fca0000000000 */
[----:B------:R-:W-:-:S04]  /*bb10*/  ISETP.NE.AND P1, PT, R0, 0x5, PT ;  /* 0x000000050000780c */ /* 0x000fc80003f25270 */
[----:B------:R-:W-:Y:S02]  /*bb20*/  SEL R2, RZ, 0x1, P1 ;  /* 0x00000001ff027807 */ /* 0x000fe40000800000 */
[----:B------:R-:W-:Y:S02]  /*bb30*/  SEL R0, R0, RZ, P1 ;  /* 0x000000ff00007207 */ /* 0x000fe40000800000 */
[----:B------:R-:W-:Y:S01]  /*bb40*/  LOP3.LUT R2, R7, R2, RZ, 0x3c, !PT ;  /* 0x0000000207027212 */ /* 0x000fe200078e3cff */
[----:B-1----:R-:W-:Y:S06]  /*bb50*/  @!P0 BRA `(.L_x_315) ;  /* 0x0000000400048947 */ /* 0x002fec0003800000 */
.L_x_329:
[----:B------:R-:W-:Y:S01]  /*bb60*/  IMAD R3, R0, 0x8, R3 ;  /* 0x0000000800037824 */ /* 0x000fe200078e0203 */
[----:B------:R-:W-:-:S07]  /*bb70*/  SHF.L.U32 R0, R2, 0x1f, RZ ;  /* 0x0000001f02007819 */ /* 0x000fce00000006ff */
.L_x_316:
[----:B--2---:R2:W3:Y:S02]  /*bb80*/  SYNCS.PHASECHK.TRANS64.TRYWAIT P0, [R3+URZ], R0 ;  /* 0x00000000030075a7 */ /* 0x0044e4000800017f */
[----:B---3--:R-:W-:Y:S05]  /*bb90*/  @!P0 NANOSLEEP.SYNCS 0x989680 ;  /* 0x009896800000895d */ /* 0x008fea0003900000 */
[----:B------:R-:W3:Y:S02]  /*bba0*/  @!P0 SYNCS.PHASECHK.TRANS64 P0, [R3+URZ], R0 ;  /* 0x00000000030085a7 */ /* 0x000ee4000800007f */
[----:B---3--:R-:W-:Y:S05]  /*bbb0*/  @!P0 BRA `(.L_x_316) ;  /* 0xfffffffc00f08947 */ /* 0x008fea000383ffff */
.L_x_310:
[----:B------:R-:W-:Y:S05]  /*bbc0*/  BSYNC B0 ;  /* 0x0000000000007941 */ /* 0x000fea0003800000 */
.L_x_309:
[----:B------:R-:W-:Y:S05]  /*bbd0*/  EXIT ;  /* 0x000000000000794d */ /* 0x000fea0003800000 */
.L_x_19:
[----:B-1----:R1:W2:Y:S02]  /*bbe0*/  SYNCS.PHASECHK.TRANS64.TRYWAIT P0, [R161+URZ], R0 ;  /* 0x00000000a10075a7 */ /* 0x0022a4000800017f */
[----:B--2---:R-:W-:Y:S05]  /*bbf0*/  @!P0 NANOSLEEP.SYNCS 0x989680 ;  /* 0x009896800000895d */ /* 0x004fea0003900000 */
[----:B------:R-:W2:Y:S02]  /*bc00*/  @!P0 SYNCS.PHASECHK.TRANS64 P0, [R161+URZ], R0 ;  /* 0x00000000a10085a7 */ /* 0x000ea4000800007f */
[----:B--2---:R-:W-:Y:S05]  /*bc10*/  @!P0 BRA `(.L_x_19) ;  /* 0xfffffffc00f08947 */ /* 0x004fea000383ffff */
[----:B------:R-:W-:Y:S05]  /*bc20*/  BRA `(.L_x_317) ;  /* 0xffffff5800b47947 */ /* 0x000fea000383ffff */
.L_x_24:
[----:B--2---:R2:W3:Y:S02]  /*bc30*/  SYNCS.PHASECHK.TRANS64.TRYWAIT P1, [R3+URZ], R0 ;  /* 0x00000000030075a7 */ /* 0x0044e4000802017f */
[----:B---3--:R-:W-:Y:S05]  /*bc40*/  @!P1 NANOSLEEP.SYNCS 0x989680 ;  /* 0x009896800000995d */ /* 0x008fea0003900000 */
[----:B------:R-:W3:Y:S02]  /*bc50*/  @!P1 SYNCS.PHASECHK.TRANS64 P1, [R3+URZ], R0 ;  /* 0x00000000030095a7 */ /* 0x000ee4000802007f */
[----:B---3--:R-:W-:Y:S05]  /*bc60*/  @!P1 BRA `(.L_x_24) ;  /* 0xfffffffc00f09947 */ /* 0x008fea000383ffff */
[----:B------:R-:W-:Y:S05]  /*bc70*/  BRA `(.L_x_23) ;  /* 0xffffff5c00207947 */ /* 0x000fea000383ffff */
.L_x_29:
[----:B--2---:R-:W-:-:S04]  /*bc80*/  IMAD.U32 R5, RZ, RZ, UR7 ;  /* 0x00000007ff057e24 */ /* 0x004fc8000f8e00ff */
[----:B------:R2:W3:Y:S03]  /*bc90*/  SYNCS.PHASECHK.TRANS64.TRYWAIT P1, [R5+URZ], R4 ;  /* 0x00000004050075a7 */ /* 0x0004e6000802017f */
[----:B---3--:R-:W-:Y:S05]  /*bca0*/  @!P1 NANOSLEEP.SYNCS 0x989680 ;  /* 0x009896800000995d */ /* 0x008fea0003900000 */
[----:B------:R-:W3:Y:S02]  /*bcb0*/  @!P1 SYNCS.PHASECHK.TRANS64 P1, [R5+URZ], R4 ;  /* 0x00000004050095a7 */ /* 0x000ee4000802007f */
[----:B---3--:R-:W-:Y:S05]  /*bcc0*/  @!P1 BRA `(.L_x_29) ;  /* 0xfffffffc00ec9947 */ /* 0x008fea000383ffff */
[----:B------:R-:W-:Y:S05]  /*bcd0*/  BRA `(.L_x_28) ;  /* 0xffffff60007c7947 */ /* 0x000fea000383ffff */
.L_x_35:
[----:B-1----:R1:W2:Y:S02]  /*bce0*/  SYNCS.PHASECHK.TRANS64.TRYWAIT P0, [R161+URZ+0x10], R0 ;  /* 0x00001000a10075a7 */ /* 0x0022a4000800017f */
[----:B--2---:R-:W-:Y:S05]  /*bcf0*/  @!P0 NANOSLEEP.SYNCS 0x989680 ;  /* 0x009896800000895d */ /* 0x004fea0003900000 */
[----:B------:R-:W2:Y:S02]  /*bd00*/  @!P0 SYNCS.PHASECHK.TRANS64 P0, [R161+URZ+0x10], R0 ;  /* 0x00001000a10085a7 */ /* 0x000ea4000800007f */
[----:B--2---:R-:W-:Y:S05]  /*bd10*/  @!P0 BRA `(.L_x_35) ;  /* 0xfffffffc00f08947 */ /* 0x004fea000383ffff */
[----:B------:R-:W-:Y:S05]  /*bd20*/  BRA `(.L_x_318) ;  /* 0xffffff6800547947 */ /* 0x000fea000383ffff */
.L_x_296:
[----:B------:R-:W-:Y:S01]  /*bd30*/  BSSY B1, `(.L_x_319) ;  /* 0x0000006000017945 */ /* 0x000fe20003800000 */
[----:B------:R-:W-:-:S07]  /*bd40*/  IMAD.MOV.U32 R15, RZ, RZ, -0x1 ;  /* 0xffffffffff0f7424 */ /* 0x000fce00078e00ff */
[----:B-----5:R-:W-:Y:S05]  /*bd50*/  WARPSYNC.COLLECTIVE R15, `(.L_x_320) ;  /* 0x000000000f0c7348 */ /* 0x020fea0003c00000 */
[----:B------:R-:W-:Y:S02]  /*bd60*/  ELECT P6, UR62, PT ;  /* 0x00000000003e782f */ /* 0x000fe400038c0000 */
[----:B------:R-:W-:Y:S01]  /*bd70*/  MOV R14, UR62 ;  /* 0x0000003e000e7c02 */ /* 0x000fe20008000f00 */
[----:B-----5:R-:W-:Y:S10]  /*bd80*/  ENDCOLLECTIVE ;  /* 0x000000000000791b */ /* 0x020ff40003800000 */
.L_x_320:
[----:B------:R-:W-:Y:S05]  /*bd90*/  BSYNC B1 ;  /* 0x0000000000017941 */ /* 0x000fea0003800000 */
.L_x_319:
[----:B------:R-:W-:Y:S05]  /*bda0*/  BRA `(.L_x_321) ;  /* 0xffffffec00a47947 */ /* 0x000fea000383ffff */
.L_x_299:
[----:B0-----:R0:W1:Y:S02]  /*bdb0*/  SYNCS.PHASECHK.TRANS64.TRYWAIT P1, [R12+URZ+0x28], R5 ;  /* 0x000028050c0075a7 */ /* 0x001064000802017f */
[----:B-1----:R-:W-:Y:S05]  /*bdc0*/  @!P1 NANOSLEEP.SYNCS 0x989680 ;  /* 0x009896800000995d */ /* 0x002fea0003900000 */
[----:B------:R-:W1:Y:S02]  /*bdd0*/  @!P1 SYNCS.PHASECHK.TRANS64 P1, [R12+URZ+0x28], R5 ;  /* 0x000028050c0095a7 */ /* 0x000e64000802007f */
[----:B-1----:R-:W-:Y:S05]  /*bde0*/  @!P1 BRA `(.L_x_299) ;  /* 0xfffffffc00f09947 */ /* 0x002fea000383ffff */
[----:B------:R-:W-:Y:S05]  /*bdf0*/  BRA `(.L_x_322) ;  /* 0xffffffec00d87947 */ /* 0x000fea000383ffff */
.L_x_308:
[----:B------:R-:W-:Y:S01]  /*be00*/  BSSY B0, `(.L_x_323) ;  /* 0x0000006000007945 */ /* 0x000fe20003800000 */
[----:B------:R-:W-:-:S07]  /*be10*/  IMAD.MOV.U32 R15, RZ, RZ, -0x1 ;  /* 0xffffffffff0f7424 */ /* 0x000fce00078e00ff */
[----:B-----5:R-:W-:Y:S05]  /*be20*/  WARPSYNC.COLLECTIVE R15, `(.L_x_324) ;  /* 0x000000000f0c7348 */ /* 0x020fea0003c00000 */
[----:B------:R-:W-:Y:S02]  /*be30*/  ELECT P6, UR62, PT ;  /* 0x00000000003e782f */ /* 0x000fe400038c0000 */
[----:B------:R-:W-:Y:S01]  /*be40*/  MOV R14, UR62 ;  /* 0x0000003e000e7c02 */ /* 0x000fe20008000f00 */
[----:B-----5:R-:W-:Y:S10]  /*be50*/  ENDCOLLECTIVE ;  /* 0x000000000000791b */ /* 0x020ff40003800000 */
.L_x_324:
[----:B------:R-:W-:Y:S05]  /*be60*/  BSYNC B0 ;  /* 0x0000000000007941 */ /* 0x000fea0003800000 */
.L_x_323:
[----:B------:R-:W-:Y:S05]  /*be70*/  BRA `(.L_x_325) ;  /* 0xfffffff800807947 */ /* 0x000fea000383ffff */
.L_x_312:
[----:B0-----:R0:W1:Y:S02]  /*be80*/  SYNCS.PHASECHK.TRANS64.TRYWAIT P0, [R7+URZ], R2 ;  /* 0x00000002070075a7 */ /* 0x001064000800017f */
[----:B-1----:R-:W-:Y:S05]  /*be90*/  @!P0 NANOSLEEP.SYNCS 0x989680 ;  /* 0x009896800000895d */ /* 0x002fea0003900000 */
[----:B------:R-:W1:Y:S02]  /*bea0*/  @!P0 SYNCS.PHASECHK.TRANS64 P0, [R7+URZ], R2 ;  /* 0x00000002070085a7 */ /* 0x000e64000800007f */
[----:B-1----:R-:W-:Y:S05]  /*beb0*/  @!P0 BRA `(.L_x_312) ;  /* 0xfffffffc00f08947 */ /* 0x002fea000383ffff */
[----:B------:R-:W-:Y:S05]  /*bec0*/  BRA `(.L_x_326) ;  /* 0xfffffff800c07947 */ /* 0x000fea000383ffff */
.L_x_313:
[----:B0-----:R0:W1:Y:S02]  /*bed0*/  SYNCS.PHASECHK.TRANS64.TRYWAIT P0, [R9+URZ], R4 ;  /* 0x00000004090075a7 */ /* 0x001064000800017f */
[----:B-1----:R-:W-:Y:S05]  /*bee0*/  @!P0 NANOSLEEP.SYNCS 0x989680 ;  /* 0x009896800000895d */ /* 0x002fea0003900000 */
[----:B------:R-:W1:Y:S02]  /*bef0*/  @!P0 SYNCS.PHASECHK.TRANS64 P0, [R9+URZ], R4 ;  /* 0x00000004090085a7 */ /* 0x000e64000800007f */
[----:B-1----:R-:W-:Y:S05]  /*bf00*/  @!P0 BRA `(.L_x_313) ;  /* 0xfffffffc00f08947 */ /* 0x002fea000383ffff */
[----:B------:R-:W-:Y:S05]  /*bf10*/  BRA `(.L_x_327) ;  /* 0xfffffff800d07947 */ /* 0x000fea000383ffff */
.L_x_314:
[----:B0-----:R0:W1:Y:S02]  /*bf20*/  SYNCS.PHASECHK.TRANS64.TRYWAIT P0, [R6+URZ], R5 ;  /* 0x00000005060075a7 */ /* 0x001064000800017f */
[----:B-1----:R-:W-:Y:S05]  /*bf30*/  @!P0 NANOSLEEP.SYNCS 0x989680 ;  /* 0x009896800000895d */ /* 0x002fea0003900000 */
[----:B------:R-:W1:Y:S02]  /*bf40*/  @!P0 SYNCS.PHASECHK.TRANS64 P0, [R6+URZ], R5 ;  /* 0x00000005060085a7 */ /* 0x000e64000800007f */
[----:B-1----:R-:W-:Y:S05]  /*bf50*/  @!P0 BRA `(.L_x_314) ;  /* 0xfffffffc00f08947 */ /* 0x002fea000383ffff */
[----:B------:R-:W-:Y:S05]  /*bf60*/  BRA `(.L_x_328) ;  /* 0xfffffff800e07947 */ /* 0x000fea000383ffff */
.L_x_315:
[----:B-1----:R1:W2:Y:S02]  /*bf70*/  SYNCS.PHASECHK.TRANS64.TRYWAIT P0, [R9+URZ], R4 ;  /* 0x00000004090075a7 */ /* 0x0022a4000800017f */
[----:B--2---:R-:W-:Y:S05]  /*bf80*/  @!P0 NANOSLEEP.SYNCS 0x989680 ;  /* 0x009896800000895d */ /* 0x004fea0003900000 */
[----:B------:R-:W2:Y:S02]  /*bf90*/  @!P0 SYNCS.PHASECHK.TRANS64 P0, [R9+URZ], R4 ;  /* 0x00000004090085a7 */ /* 0x000ea4000800007f */
[----:B--2---:R-:W-:Y:S05]  /*bfa0*/  @!P0 BRA `(.L_x_315) ;  /* 0xfffffffc00f08947 */ /* 0x004fea000383ffff */
[----:B------:R-:W-:Y:S05]  /*bfb0*/  BRA `(.L_x_329) ;  /* 0xfffffff800e87947 */ /* 0x000fea000383ffff */
.L_x_330:
[----:B------:R-:W-:-:S00]  /*bfc0*/  BRA `(.L_x_330) ;  /* 0xfffffffc00fc7947 */ /* 0x000fc0000383ffff */
[----:B------:R-:W-:-:S00]  /*bfd0*/  NOP ;  /* 0x0000000000007918 */ /* 0x000fc00000000000 */
        /* <DEDUP_REMOVED lines=10> */
.L_x_331:


//--------------------- .nv.global.init           --------------------------
	.section	.nv.global.init,"aw",@progbits
.nv.global.init:
	.type		$str$22,@object
	.size		$str$22,($str$23 - $str$22)
$str$22:
        /*0000*/ 	.byte	0x6b, 0x5f, 0x74, 0x69, 0x6c, 0x65, 0x5f, 0x63, 0x6f, 0x75, 0x6e, 0x74, 0x20, 0x3e, 0x3d, 0x20
        /*0010*/ 	.byte	0x31, 0x00
	.type		$str$23,@object
	.size		$str$23,(__unnamed_1 - $str$23)
$str$23:
        /*0012*/ 	.byte	0x2f, 0x74, 0x6d, 0x70, 0x2f, 0x63, 0x75, 0x74, 0x6c, 0x61, 0x73, 0x73, 0x5f, 0x73, 0x77, 0x65
        /*0022*/ 	.byte	0x65, 0x70, 0x5f, 0x73, 0x72, 0x63, 0x2f, 0x69, 0x6e, 0x63, 0x6c, 0x75, 0x64, 0x65, 0x2f, 0x63
        /*0032*/ 	.byte	0x75, 0x74, 0x6c, 0x61, 0x73, 0x73, 0x2f, 0x67, 0x65, 0x6d, 0x6d, 0x2f, 0x63, 0x6f, 0x6c, 0x6c
        /*0042*/ 	.byte	0x65, 0x63, 0x74, 0x69, 0x76, 0x65, 0x2f, 0x73, 0x6d, 0x39, 0x30, 0x5f, 0x6d, 0x6d, 0x61, 0x5f
        /*0052*/ 	.byte	0x74, 0x6d, 0x61, 0x5f, 0x67, 0x6d, 0x6d, 0x61, 0x5f, 0x73, 0x73, 0x5f, 0x77, 0x61, 0x72, 0x70
        /*0062*/ 	.byte	0x73, 0x70, 0x65, 0x63, 0x69, 0x61, 0x6c, 0x69, 0x7a, 0x65, 0x64, 0x2e, 0x68, 0x70, 0x70, 0x00
	.type		__unnamed_1,@object
	.size		__unnamed_1,(.L_0 - __unnamed_1)
__unnamed_1:
        /*0072*/ 	.byte	0x76, 0x6f, 0x69, 0x64, 0x20, 0x63, 0x75, 0x74, 0x6c, 0x61, 0x73, 0x73, 0x3a, 0x3a, 0x67, 0x65
        /* <DEDUP_REMOVED lines=180> */
        /*0bc2*/ 	.byte	0x79, 0x5d, 0x00
.L_0:


//--------------------- .nv.shared._ZN7cutlass13device_kernelINS_4gemm6kernel13GemmUniversalIN4cute5tupleIJiiiiEEENS1_10collective13CollectiveMmaINS1_34MainloopSm90TmaGmmaWarpSpecializedILi5ENS5_IJNS4_1CILi2EEENSA_ILi1EEESC_EEENS1_32KernelTmaWarpSpecializedPingpongEEENS5_IJNSA_ILi64EEENSA_ILi256EEENSA_ILi128EEEEEENS_6half_tENS5_IJlSC_lEEESK_SL_NS4_8TiledMMAINS4_8MMA_AtomIJNS4_4SM904GMMA26MMA_64x256x16_F32F16F16_SSILNSP_5MajorE0ELSR_0ELNSP_7ScaleInE1ELSS_1EEEEEENS4_6LayoutINS5_IJSC_SC_SC_EEENS5_IJNSA_ILi0EEESX_SX_EEEEENS5_IJNS4_10UnderscoreES10_S10_EEEEENS4_13SM90_TMA_LOADENS4_14ComposedLayoutINS4_7SwizzleILi3ELi4ELi3EEENS4_18smem_ptr_flag_bitsILi16EEENSV_INS5_IJNSA_ILi8EEESG_EEENS5_IJSG_SC_EEEEEEEvNS4_8identityENS4_23SM90_TMA_LOAD_MULTICASTES1D_vS1E_EENS_8epilogue10collective6detail29Sm90TmaWarpSpecializedAdapterINS1I_15DefaultEpilogueISK_SL_SL_NS1H_6thread17LinearCombinationISK_Li1EffLNS1M_9ScaleType4KindE0ELNS_15FloatRoundStyleE2ESK_EENS1_15EpilogueDefaultEEEEEvvEEEEvNT_6ParamsE --------------------------
	.section	.nv.shared._ZN7cutlass13device_kernelINS_4gemm6kernel13GemmUniversalIN4cute5tupleIJiiiiEEENS1_10collective13CollectiveMmaINS1_34MainloopSm90TmaGmmaWarpSpecializedILi5ENS5_IJNS4_1CILi2EEENSA_ILi1EEESC_EEENS1_32KernelTmaWarpSpecializedPingpongEEENS5_IJNSA_ILi64EEENSA_ILi256EEENSA_ILi128EEEEEENS_6half_tENS5_IJlSC_lEEESK_SL_NS4_8TiledMMAINS4_8MMA_AtomIJNS4_4SM904GMMA26MMA_64x256x16_F32F16F16_SSILNSP_5MajorE0ELSR_0ELNSP_7ScaleInE1ELSS_1EEEEEENS4_6LayoutINS5_IJSC_SC_SC_EEENS5_IJNSA_ILi0EEESX_SX_EEEEENS5_IJNS4_10UnderscoreES10_S10_EEEEENS4_13SM90_TMA_LOADENS4_14ComposedLayoutINS4_7SwizzleILi3ELi4ELi3EEENS4_18smem_ptr_flag_bitsILi16EEENSV_INS5_IJNSA_ILi8EEESG_EEENS5_IJSG_SC_EEEEEEEvNS4_8identityENS4_23SM90_TMA_LOAD_MULTICASTES1D_vS1E_EENS_8epilogue10collective6detail29Sm90TmaWarpSpecializedAdapterINS1I_15DefaultEpilogueISK_SL_SL_NS1H_6thread17LinearCombinationISK_Li1EffLNS1M_9ScaleType4KindE0ELNS_15FloatRoundStyleE2ESK_EENS1_15EpilogueDefaultEEEEEvvEEEEvNT_6ParamsE,"aw",@nobits
	.sectionflags	@""
	.align	16
	.zero		1024


//--------------------- .nv.shared.reserved.0     --------------------------
	.section	.nv.shared.reserved.0,"aw",@nobits
	.weak		__nv_reservedSMEM_offset_0_alias
	.size		__nv_reservedSMEM_offset_0_alias, 0, 0
	.other		__nv_reservedSMEM_offset_0_alias,@"STO_CUDA_RESERVED_SHARED STV_DEFAULT"
__nv_reservedSMEM_offset_0_alias:
	.zero		0


//--------------------- .nv.global                --------------------------
	.section	.nv.global,"aw",@nobits
.nv.global:
	.type		_ZN39_INTERNAL_3d43a084_4_k_cu_51fb5273_40954cute1_E,@object
	.size		_ZN39_INTERNAL_3d43a084_4_k_cu_51fb5273_40954cute1_E,(_ZN39_INTERNAL_3d43a084_4_k_cu_51fb5273_40954cuda3std3__45__cpo6cbeginE - _ZN39_INTERNAL_3d43a084_4_k_cu_51fb5273_40954cute1_E)
_ZN39_INTERNAL_3d43a084_4_k_cu_51fb5273_40954cute1_E:
	.zero		1
	.type		_ZN39_INTERNAL_3d43a084_4_k_cu_51fb5273_40954cuda3std3__45__cpo6cbeginE,@object
	.size		_ZN39_INTERNAL_3d43a084_4_k_cu_51fb5273_40954cuda3std3__45__cpo6cbeginE,(_ZN39_INTERNAL_3d43a084_4_k_cu_51fb5273_40954cuda3std3__48in_placeE - _ZN39_INTERNAL_3d43a084_4_k_cu_51fb5273_40954cuda3std3__45__cpo6cbeginE)
_ZN39_INTERNAL_3d43a084_4_k_cu_51fb5273_40954cuda3std3__45__cpo6cbeginE:
	.zero		1
	.type		_ZN39_INTERNAL_3d43a084_4_k_cu_51fb5273_40954cuda3std3__48in_placeE,@object
	.size		_ZN39_INTERNAL_3d43a084_4_k_cu_51fb5273_40954cuda3std3__48in_placeE,(_ZN39_INTERNAL_3d43a084_4_k_cu_51fb5273_40954cuda3std6ranges3__45__cpo9iter_moveE - _ZN39_INTERNAL_3d43a084_4_k_cu_51fb5273_40954cuda3std3__48in_placeE)
_ZN39_INTERNAL_3d43a084_4_k_cu_51fb5273_40954cuda3std3__48in_placeE:
	.zero		1
	.type		_ZN39_INTERNAL_3d43a084_4_k_cu_51fb5273_40954cuda3std6ranges3__45__cpo9iter_moveE,@object
	.size		_ZN39_INTERNAL_3d43a084_4_k_cu_51fb5273_40954cuda3std6ranges3__45__cpo9iter_moveE,(_ZN39_INTERNAL_3d43a084_4_k_cu_51fb5273_40954cuda3std3__45__cpo5beginE - _ZN39_INTERNAL_3d43a084_4_k_cu_51fb5273_40954cuda3std6ranges3__45__cpo9iter_moveE)
_ZN39_INTERNAL_3d43a084_4_k_cu_51fb5273_40954cuda3std6ranges3__45__cpo9iter_moveE:
	.zero		1
	.type		_ZN39_INTERNAL_3d43a084_4_k_cu_51fb5273_40954cuda3std3__45__cpo5beginE,@object
	.size		_ZN39_INTERNAL_3d43a084_4_k_cu_51fb5273_40954cuda3std3__45__cpo5beginE,(_ZN39_INTERNAL_3d43a084_4_k_cu_51fb5273_40954cuda3std3__441_GLOBAL__N__3d43a084_4_k_cu_51fb5273_40956ignoreE - _ZN39_INTERNAL_3d43a084_4_k_cu_51fb5273_40954cuda3std3__45__cpo5beginE)
_ZN39_INTERNAL_3d43a084_4_k_cu_51fb5273_40954cuda3std3__45__cpo5beginE:
	.zero		1
	.type		_ZN39_INTERNAL_3d43a084_4_k_cu_51fb5273_40954cuda3std3__441_GLOBAL__N__3d43a084_4_k_cu_51fb5273_40956ignoreE,@object
	.size		_ZN39_INTERNAL_3d43a084_4_k_cu_51fb5273_40954cuda3std3__441_GLOBAL__N__3d43a084_4_k_cu_51fb5273_40956ignoreE,(_ZN39_INTERNAL_3d43a084_4_k_cu_51fb5273_40954cute7productE - _ZN39_INTERNAL_3d43a084_4_k_cu_51fb5273_40954cuda3std3__441_GLOBAL__N__3d43a084_4_k_cu_51fb5273_40956ignoreE)
_ZN39_INTERNAL_3d43a084_4_k_cu_51fb5273_40954cuda3std3__441_GLOBAL__N__3d43a084_4_k_cu_51fb5273_40956ignoreE:
	.zero		1
	.type		_ZN39_INTERNAL_3d43a084_4_k_cu_51fb5273_40954cute7productE,@object
	.size		_ZN39_INTERNAL_3d43a084_4_k_cu_51fb5273_40954cute7productE,(_ZN39_INTERNAL_3d43a084_4_k_cu_51fb5273_40954cuda3std3__45__cpo3endE - _ZN39_INTERNAL_3d43a084_4_k_cu_51fb5273_40954cute7productE)
_ZN39_INTERNAL_3d43a084_4_k_cu_51fb5273_40954cute7productE:
	.zero		1
	.type		_ZN39_INTERNAL_3d43a084_4_k_cu_51fb5273_40954cuda3std3__45__cpo3endE,@object
	.size		_ZN39_INTERNAL_3d43a084_4_k_cu_51fb5273_40954cuda3std3__45__cpo3endE,(_ZN39_INTERNAL_3d43a084_4_k_cu_51fb5273_40954cuda3std3__419piecewise_constructE - _ZN39_INTERNAL_3d43a084_4_k_cu_51fb5273_40954cuda3std3__45__cpo3endE)
_ZN39_INTERNAL_3d43a084_4_k_cu_51fb5273_40954cuda3std3__45__cpo3endE:
	.zero		1
	.type		_ZN39_INTERNAL_3d43a084_4_k_cu_51fb5273_40954cuda3std3__419piecewise_constructE,@object
	.size		_ZN39_INTERNAL_3d43a084_4_k_cu_51fb5273_40954cuda3std3__419piecewise_constructE,(_ZN39_INTERNAL_3d43a084_4_k_cu_51fb5273_40954cuda3std3__45__cpo4cendE - _ZN39_INTERNAL_3d43a084_4_k_cu_51fb5273_40954cuda3std3__419piecewise_constructE)
_ZN39_INTERNAL_3d43a084_4_k_cu_51fb5273_40954cuda3std3__419piecewise_constructE:
	.zero		1
	.type		_ZN39_INTERNAL_3d43a084_4_k_cu_51fb5273_40954cuda3std3__45__cpo4cendE,@object
	.size		_ZN39_INTERNAL_3d43a084_4_k_cu_51fb5273_40954cuda3std3__45__cpo4cendE,(_ZN39_INTERNAL_3d43a084_4_k_cu_51fb5273_40954cuda3std6ranges3__45__cpo4swapE - _ZN39_INTERNAL_3d43a084_4_k_cu_51fb5273_40954cuda3std3__45__cpo4cendE)
_ZN39_INTERNAL_3d43a084_4_k_cu_51fb5273_40954cuda3std3__45__cpo4cendE:
	.zero		1
	.type		_ZN39_INTERNAL_3d43a084_4_k_cu_51fb5273_40954cuda3std6ranges3__45__cpo4swapE,@object
	.size		_ZN39_INTERNAL_3d43a084_4_k_cu_51fb5273_40954cuda3std6ranges3__45__cpo4swapE,(.L_8 - _ZN39_INTERNAL_3d43a084_4_k_cu_51fb5273_40954cuda3std6ranges3__45__cpo4swapE)
_ZN39_INTERNAL_3d43a084_4_k_cu_51fb5273_40954cuda3std6ranges3__45__cpo4swapE:
	.zero		1
.L_8:


//--------------------- .nv.constant0._ZN7cutlass13device_kernelINS_4gemm6kernel13GemmUniversalIN4cute5tupleIJiiiiEEENS1_10collective13CollectiveMmaINS1_34MainloopSm90TmaGmmaWarpSpecializedILi5ENS5_IJNS4_1CILi2EEENSA_ILi1EEESC_EEENS1_32KernelTmaWarpSpecializedPingpongEEENS5_IJNSA_ILi64EEENSA_ILi256EEENSA_ILi128EEEEEENS_6half_tENS5_IJlSC_lEEESK_SL_NS4_8TiledMMAINS4_8MMA_AtomIJNS4_4SM904GMMA26MMA_64x256x16_F32F16F16_SSILNSP_5MajorE0ELSR_0ELNSP_7ScaleInE1ELSS_1EEEEEENS4_6LayoutINS5_IJSC_SC_SC_EEENS5_IJNSA_ILi0EEESX_SX_EEEEENS5_IJNS4_10UnderscoreES10_S10_EEEEENS4_13SM90_TMA_LOADENS4_14ComposedLayoutINS4_7SwizzleILi3ELi4ELi3EEENS4_18smem_ptr_flag_bitsILi16EEENSV_INS5_IJNSA_ILi8EEESG_EEENS5_IJSG_SC_EEEEEEEvNS4_8identityENS4_23SM90_TMA_LOAD_MULTICASTES1D_vS1E_EENS_8epilogue10collective6detail29Sm90TmaWarpSpecializedAdapterINS1I_15DefaultEpilogueISK_SL_SL_NS1H_6thread17LinearCombinationISK_Li1EffLNS1M_9ScaleType4KindE0ELNS_15FloatRoundStyleE2ESK_EENS1_15EpilogueDefaultEEEEEvvEEEEvNT_6ParamsE --------------------------
	.section	.nv.constant0._ZN7cutlass13device_kernelINS_4gemm6kernel13GemmUniversalIN4cute5tupleIJiiiiEEENS1_10collective13CollectiveMmaINS1_34MainloopSm90TmaGmmaWarpSpecializedILi5ENS5_IJNS4_1CILi2EEENSA_ILi1EEESC_EEENS1_32KernelTmaWarpSpecializedPingpongEEENS5_IJNSA_ILi64EEENSA_ILi256EEENSA_ILi128EEEEEENS_6half_tENS5_IJlSC_lEEESK_SL_NS4_8TiledMMAINS4_8MMA_AtomIJNS4_4SM904GMMA26MMA_64x256x16_F32F16F16_SSILNSP_5MajorE0ELSR_0ELNSP_7ScaleInE1ELSS_1EEEEEENS4_6LayoutINS5_IJSC_SC_SC_EEENS5_IJNSA_ILi0EEESX_SX_EEEEENS5_IJNS4_10UnderscoreES10_S10_EEEEENS4_13SM90_TMA_LOADENS4_14ComposedLayoutINS4_7SwizzleILi3ELi4ELi3EEENS4_18smem_ptr_flag_bitsILi16EEENSV_INS5_IJNSA_ILi8EEESG_EEENS5_IJSG_SC_EEEEEEEvNS4_8identityENS4_23SM90_TMA_LOAD_MULTICASTES1D_vS1E_EENS_8epilogue10collective6detail29Sm90TmaWarpSpecializedAdapterINS1I_15DefaultEpilogueISK_SL_SL_NS1H_6thread17LinearCombinationISK_Li1EffLNS1M_9ScaleType4KindE0ELNS_15FloatRoundStyleE2ESK_EENS1_15EpilogueDefaultEEEEEvvEEEEvNT_6ParamsE,"a",@progbits
	.sectionflags	@""
	.align	4
.nv.constant0._ZN7cutlass13device_kernelINS_4gemm6kernel13GemmUniversalIN4cute5tupleIJiiiiEEENS1_10collective13CollectiveMmaINS1_34MainloopSm90TmaGmmaWarpSpecializedILi5ENS5_IJNS4_1CILi2EEENSA_ILi1EEESC_EEENS1_32KernelTmaWarpSpecializedPingpongEEENS5_IJNSA_ILi64EEENSA_ILi256EEENSA_ILi128EEEEEENS_6half_tENS5_IJlSC_lEEESK_SL_NS4_8TiledMMAINS4_8MMA_AtomIJNS4_4SM904GMMA26MMA_64x256x16_F32F16F16_SSILNSP_5MajorE0ELSR_0ELNSP_7ScaleInE1ELSS_1EEEEEENS4_6LayoutINS5_IJSC_SC_SC_EEENS5_IJNSA_ILi0EEESX_SX_EEEEENS5_IJNS4_10UnderscoreES10_S10_EEEEENS4_13SM90_TMA_LOADENS4_14ComposedLayoutINS4_7SwizzleILi3ELi4ELi3EEENS4_18smem_ptr_flag_bitsILi16EEENSV_INS5_IJNSA_ILi8EEESG_EEENS5_IJSG_SC_EEEEEEEvNS4_8identityENS4_23SM90_TMA_LOAD_MULTICASTES1D_vS1E_EENS_8epilogue10collective6detail29Sm90TmaWarpSpecializedAdapterINS1I_15DefaultEpilogueISK_SL_SL_NS1H_6thread17LinearCombinationISK_Li1EffLNS1M_9ScaleType4KindE0ELNS_15FloatRoundStyleE2ESK_EENS1_15EpilogueDefaultEEEEEvvEEEEvNT_6ParamsE:
	.zero		1664


//--------------------- SYMBOLS --------------------------

	.type		.nv.reservedSmem.offset0,@object
	.size		.nv.reservedSmem.offset0,0x4
	.type		__assertfail,@function
